	.target	sm_90a

	.elftype	@"ET_EXEC"


//--------------------- .note.nv.tkinfo           --------------------------
	.section	.note.nv.tkinfo,"",@"SHT_NOTE"
	.sectionflags	@"SHF_NOTE_NV_TKINFO"
	.tkinfo
        /*0018*/ 	.word	0x00000002
        /*0030*/ 	.string	""
        /*0030*/ 	.string	"ptxas"
        /*0030*/ 	.string	"Cuda compilation tools, release 13.0, V13.0.88"
        /*0030*/ 	.string	"Build cuda_13.0.r13.0/compiler.36424714_0"
        /*0030*/ 	.string	"-arch sm_90a -m 64 "



//--------------------- .note.nv.cuinfo           --------------------------
	.section	.note.nv.cuinfo,"",@"SHT_NOTE"
	.sectionflags	@"SHF_NOTE_NV_CUINFO"
        /*0018*/ 	.short	0x0002
        /*001a*/ 	.short	0x005a
        /*001c*/ 	.short	0x0082
	.zero		2


//--------------------- .nv.info                  --------------------------
	.section	.nv.info,"",@"SHT_CUDA_INFO"
	.align	4


	//----- nvinfo : EIATTR_REGCOUNT
	.align		4
        /*0000*/ 	.byte	0x04, 0x2f
        /*0002*/ 	.short	(.L_12 - .L_11)
	.align		4
.L_11:
        /*0004*/ 	.word	index@(_ZN7cutlass13device_kernelINS_4gemm6kernel13GemmUniversalIN4cute5tupleIJiiiiEEENS1_10collective13CollectiveMmaINS1_37MainloopSm90TmaGmmaWarpSpecializedFP8ILi22ENS5_IJNS4_1CILi2EEENSA_ILi1EEESC_EEENS1_35KernelTmaWarpSpecializedCooperativeEEENS5_IJNSA_ILi256EEENSA_ILi64EEENSA_ILi32EEEEEENS_12float_e5m2_tENS5_IJlSC_lEEESK_SL_NS4_8TiledMMAINS4_8MMA_AtomIJNS4_4SM904GMMA30MMA_64x64x32_F32E5M2E5M2_SS_TNILNSP_7ScaleInE1ELSR_1EEEEEENS4_6LayoutISD_NS5_IJSC_NSA_ILi0EEESV_EEEEENS5_IJNS4_10UnderscoreESY_SY_EEEEENS4_13SM90_TMA_LOADENS4_14ComposedLayoutINS4_7SwizzleILi1ELi4ELi3EEENS4_18smem_ptr_flag_bitsILi8EEENSU_INS5_IJNSA_ILi8EEESI_EEENS5_IJSI_SC_EEEEEEEvNS4_8identityENS4_23SM90_TMA_LOAD_MULTICASTES1B_vS1C_EENS_8epilogue10collective6detail29Sm90TmaWarpSpecializedAdapterINS1G_15DefaultEpilogueISK_SL_SL_NS1F_6thread17LinearCombinationISK_Li1EffLNS1K_9ScaleType4KindE0ELNS_15FloatRoundStyleE2ESK_EENS1_15EpilogueDefaultEEEEEvvEEEEvNT_6ParamsE)
        /*0008*/ 	.word	0x000000a8


	//----- nvinfo : EIATTR_FRAME_SIZE
	.align		4
.L_12:
        /*000c*/ 	.byte	0x04, 0x11
        /*000e*/ 	.short	(.L_14 - .L_13)
	.align		4
.L_13:
        /*0010*/ 	.word	index@(_ZN7cutlass13device_kernelINS_4gemm6kernel13GemmUniversalIN4cute5tupleIJiiiiEEENS1_10collective13CollectiveMmaINS1_37MainloopSm90TmaGmmaWarpSpecializedFP8ILi22ENS5_IJNS4_1CILi2EEENSA_ILi1EEESC_EEENS1_35KernelTmaWarpSpecializedCooperativeEEENS5_IJNSA_ILi256EEENSA_ILi64EEENSA_ILi32EEEEEENS_12float_e5m2_tENS5_IJlSC_lEEESK_SL_NS4_8TiledMMAINS4_8MMA_AtomIJNS4_4SM904GMMA30MMA_64x64x32_F32E5M2E5M2_SS_TNILNSP_7ScaleInE1ELSR_1EEEEEENS4_6LayoutISD_NS5_IJSC_NSA_ILi0EEESV_EEEEENS5_IJNS4_10UnderscoreESY_SY_EEEEENS4_13SM90_TMA_LOADENS4_14ComposedLayoutINS4_7SwizzleILi1ELi4ELi3EEENS4_18smem_ptr_flag_bitsILi8EEENSU_INS5_IJNSA_ILi8EEESI_EEENS5_IJSI_SC_EEEEEEEvNS4_8identityENS4_23SM90_TMA_LOAD_MULTICASTES1B_vS1C_EENS_8epilogue10collective6detail29Sm90TmaWarpSpecializedAdapterINS1G_15DefaultEpilogueISK_SL_SL_NS1F_6thread17LinearCombinationISK_Li1EffLNS1K_9ScaleType4KindE0ELNS_15FloatRoundStyleE2ESK_EENS1_15EpilogueDefaultEEEEEvvEEEEvNT_6ParamsE)
        /*0014*/ 	.word	0x00000000


	//----- nvinfo : EIATTR_MIN_STACK_SIZE
	.align		4
.L_14:
        /*0018*/ 	.byte	0x04, 0x12
        /*001a*/ 	.short	(.L_16 - .L_15)
	.align		4
.L_15:
        /*001c*/ 	.word	index@(_ZN7cutlass13device_kernelINS_4gemm6kernel13GemmUniversalIN4cute5tupleIJiiiiEEENS1_10collective13CollectiveMmaINS1_37MainloopSm90TmaGmmaWarpSpecializedFP8ILi22ENS5_IJNS4_1CILi2EEENSA_ILi1EEESC_EEENS1_35KernelTmaWarpSpecializedCooperativeEEENS5_IJNSA_ILi256EEENSA_ILi64EEENSA_ILi32EEEEEENS_12float_e5m2_tENS5_IJlSC_lEEESK_SL_NS4_8TiledMMAINS4_8MMA_AtomIJNS4_4SM904GMMA30MMA_64x64x32_F32E5M2E5M2_SS_TNILNSP_7ScaleInE1ELSR_1EEEEEENS4_6LayoutISD_NS5_IJSC_NSA_ILi0EEESV_EEEEENS5_IJNS4_10UnderscoreESY_SY_EEEEENS4_13SM90_TMA_LOADENS4_14ComposedLayoutINS4_7SwizzleILi1ELi4ELi3EEENS4_18smem_ptr_flag_bitsILi8EEENSU_INS5_IJNSA_ILi8EEESI_EEENS5_IJSI_SC_EEEEEEEvNS4_8identityENS4_23SM90_TMA_LOAD_MULTICASTES1B_vS1C_EENS_8epilogue10collective6detail29Sm90TmaWarpSpecializedAdapterINS1G_15DefaultEpilogueISK_SL_SL_NS1F_6thread17LinearCombinationISK_Li1EffLNS1K_9ScaleType4KindE0ELNS_15FloatRoundStyleE2ESK_EENS1_15EpilogueDefaultEEEEEvvEEEEvNT_6ParamsE)
        /*0020*/ 	.word	0x00000000
.L_16:


//--------------------- .nv.compat                --------------------------
	.section	.nv.compat,"",@"SHT_CUDA_COMPAT_INFO"
	.align	4
        /*0000*/ 	.byte	0x02, 0x09, 0x01, 0x00, 0x02, 0x02, 0x04, 0x00, 0x02, 0x05, 0x05, 0x00, 0x03, 0x07, 0x01, 0x01
        /*0010*/ 	.byte	0x02, 0x03, 0x01, 0x00, 0x02, 0x06, 0x01, 0x00, 0x04, 0x0b, 0x08, 0x00, 0x00, 0x00, 0x00, 0x00
        /*0020*/ 	.byte	0x00, 0x00, 0x00, 0x00


//--------------------- .nv.info._ZN7cutlass13device_kernelINS_4gemm6kernel13GemmUniversalIN4cute5tupleIJiiiiEEENS1_10collective13CollectiveMmaINS1_37MainloopSm90TmaGmmaWarpSpecializedFP8ILi22ENS5_IJNS4_1CILi2EEENSA_ILi1EEESC_EEENS1_35KernelTmaWarpSpecializedCooperativeEEENS5_IJNSA_ILi256EEENSA_ILi64EEENSA_ILi32EEEEEENS_12float_e5m2_tENS5_IJlSC_lEEESK_SL_NS4_8TiledMMAINS4_8MMA_AtomIJNS4_4SM904GMMA30MMA_64x64x32_F32E5M2E5M2_SS_TNILNSP_7ScaleInE1ELSR_1EEEEEENS4_6LayoutISD_NS5_IJSC_NSA_ILi0EEESV_EEEEENS5_IJNS4_10UnderscoreESY_SY_EEEEENS4_13SM90_TMA_LOADENS4_14ComposedLayoutINS4_7SwizzleILi1ELi4ELi3EEENS4_18smem_ptr_flag_bitsILi8EEENSU_INS5_IJNSA_ILi8EEESI_EEENS5_IJSI_SC_EEEEEEEvNS4_8identityENS4_23SM90_TMA_LOAD_MULTICASTES1B_vS1C_EENS_8epilogue10collective6detail29Sm90TmaWarpSpecializedAdapterINS1G_15DefaultEpilogueISK_SL_SL_NS1F_6thread17LinearCombinationISK_Li1EffLNS1K_9ScaleType4KindE0ELNS_15FloatRoundStyleE2ESK_EENS1_15EpilogueDefaultEEEEEvvEEEEvNT_6ParamsE --------------------------
	.section	.nv.info._ZN7cutlass13device_kernelINS_4gemm6kernel13GemmUniversalIN4cute5tupleIJiiiiEEENS1_10collective13CollectiveMmaINS1_37MainloopSm90TmaGmmaWarpSpecializedFP8ILi22ENS5_IJNS4_1CILi2EEENSA_ILi1EEESC_EEENS1_35KernelTmaWarpSpecializedCooperativeEEENS5_IJNSA_ILi256EEENSA_ILi64EEENSA_ILi32EEEEEENS_12float_e5m2_tENS5_IJlSC_lEEESK_SL_NS4_8TiledMMAINS4_8MMA_AtomIJNS4_4SM904GMMA30MMA_64x64x32_F32E5M2E5M2_SS_TNILNSP_7ScaleInE1ELSR_1EEEEEENS4_6LayoutISD_NS5_IJSC_NSA_ILi0EEESV_EEEEENS5_IJNS4_10UnderscoreESY_SY_EEEEENS4_13SM90_TMA_LOADENS4_14ComposedLayoutINS4_7SwizzleILi1ELi4ELi3EEENS4_18smem_ptr_flag_bitsILi8EEENSU_INS5_IJNSA_ILi8EEESI_EEENS5_IJSI_SC_EEEEEEEvNS4_8identityENS4_23SM90_TMA_LOAD_MULTICASTES1B_vS1C_EENS_8epilogue10collective6detail29Sm90TmaWarpSpecializedAdapterINS1G_15DefaultEpilogueISK_SL_SL_NS1F_6thread17LinearCombinationISK_Li1EffLNS1K_9ScaleType4KindE0ELNS_15FloatRoundStyleE2ESK_EENS1_15EpilogueDefaultEEEEEvvEEEEvNT_6ParamsE,"",@"SHT_CUDA_INFO"
	.sectionflags	@""
	.align	4


	//----- nvinfo : EIATTR_CUDA_API_VERSION
	.align		4
        /*0000*/ 	.byte	0x04, 0x37
        /*0002*/ 	.short	(.L_18 - .L_17)
.L_17:
        /*0004*/ 	.word	0x00000082


	//----- nvinfo : EIATTR_KPARAM_INFO
	.align		4
.L_18:
        /*0008*/ 	.byte	0x04, 0x17
        /*000a*/ 	.short	(.L_20 - .L_19)
.L_19:
        /*000c*/ 	.word	0x00000000
        /*0010*/ 	.short	0x0000
        /*0012*/ 	.short	0x0070
        /*0014*/ 	.byte	0x00, 0xf0, 0x01, 0x10


	//----- nvinfo : EIATTR_SPARSE_MMA_MASK
	.align		4
.L_20:
        /*0018*/ 	.byte	0x03, 0x50
        /*001a*/ 	.short	0x0000


	//----- nvinfo : EIATTR_MAXREG_COUNT
	.align		4
        /*001c*/ 	.byte	0x03, 0x1b
        /*001e*/ 	.short	0x00a8


	//----- nvinfo : EIATTR_NUM_BARRIERS
	.align		4
        /*0020*/ 	.byte	0x02, 0x4c
        /*0022*/ 	.byte	0x01
	.zero		1


	//----- nvinfo : EIATTR_MERCURY_ISA_VERSION
	.align		4
        /*0024*/ 	.byte	0x03, 0x5f
        /*0026*/ 	.short	0x0101


	//----- nvinfo : EIATTR_INT_WARP_WIDE_INSTR_OFFSETS
	.align		4
        /*0028*/ 	.byte	0x04, 0x31
        /*002a*/ 	.short	(.L_22 - .L_21)


	//   ....[0]....
.L_21:
        /*002c*/ 	.word	0x00000710


	//   ....[1]....
        /*0030*/ 	.word	0x00000740


	//   ....[2]....
        /*0034*/ 	.word	0x000008c0


	//----- nvinfo : EIATTR_COOP_GROUP_MASK_REGIDS
	.align		4
.L_22:
        /*0038*/ 	.byte	0x04, 0x29
        /*003a*/ 	.short	(.L_24 - .L_23)


	//   ....[0]....
.L_23:
        /*003c*/ 	.word	0xffffffff


	//   ....[1]....
        /*0040*/ 	.word	0xffffffff


	//   ....[2]....
        /*0044*/ 	.word	0xffffffff


	//   ....[3]....
        /*0048*/ 	.word	0xffffffff


	//   ....[4]....
        /*004c*/ 	.word	0xffffffff


	//   ....[5]....
        /*0050*/ 	.word	0xffffffff


	//----- nvinfo : EIATTR_COOP_GROUP_INSTR_OFFSETS
	.align		4
.L_24:
        /*0054*/ 	.byte	0x04, 0x28
        /*0056*/ 	.short	(.L_26 - .L_25)


	//   ....[0]....
.L_25:
        /*0058*/ 	.word	0x00000060


	//   ....[1]....
        /*005c*/ 	.word	0x00000070


	//   ....[2]....
        /*0060*/ 	.word	0x00000130


	//   ....[3]....
        /*0064*/ 	.word	0x00000540


	//   ....[4]....
        /*0068*/ 	.word	0x00000a60


	//   ....[5]....
        /*006c*/ 	.word	0x000014e0


	//----- nvinfo : EIATTR_REG_RECONFIG
	.align		4
.L_26:
        /*0070*/ 	.byte	0x01, 0x54
	.zero		2


	//----- nvinfo : EIATTR_MBARRIER_INSTR_OFFSETS
	.align		4
        /*0074*/ 	.byte	0x04, 0x39
        /*0076*/ 	.short	(.L_28 - .L_27)


	//   ....[0]....
.L_27:
        /*0078*/ 	.word	0x00000250
        /*007c*/ 	.word	0x000000ff
        /*0080*/ 	.word	0x00000000
        /*0084*/ 	.short	0x0100
        /*0086*/ 	.byte	0x08
	.zero		1


	//   ....[1]....
        /*0088*/ 	.word	0x00000260
        /*008c*/ 	.word	0x000000ff
        /*0090*/ 	.word	0x000000b0
        /*0094*/ 	.short	0x0100
        /*0096*/ 	.byte	0x08
	.zero		1


	//   ....[2]....
        /*0098*/ 	.word	0x00000270
        /*009c*/ 	.word	0x000000ff
        /*00a0*/ 	.word	0x00000008
        /*00a4*/ 	.short	0x0100
        /*00a6*/ 	.byte	0x08
	.zero		1


	//   ....[3]....
        /*00a8*/ 	.word	0x00000280
        /*00ac*/ 	.word	0x000000ff
        /*00b0*/ 	.word	0x000000b8
        /*00b4*/ 	.short	0x0100
        /*00b6*/ 	.byte	0x08
	.zero		1


	//   ....[4]....
        /*00b8*/ 	.word	0x00000290
        /*00bc*/ 	.word	0x000000ff
        /*00c0*/ 	.word	0x00000010
        /*00c4*/ 	.short	0x0100
        /*00c6*/ 	.byte	0x08
	.zero		1


	//   ....[5]....
        /*00c8*/ 	.word	0x000002a0
        /*00cc*/ 	.word	0x000000ff
        /*00d0*/ 	.word	0x000000c0
        /*00d4*/ 	.short	0x0100
        /*00d6*/ 	.byte	0x08
	.zero		1


	//   ....[6]....
        /*00d8*/ 	.word	0x000002b0
        /*00dc*/ 	.word	0x000000ff
        /*00e0*/ 	.word	0x00000018
        /*00e4*/ 	.short	0x0100
        /*00e6*/ 	.byte	0x08
	.zero		1


	//   ....[7]....
        /*00e8*/ 	.word	0x000002c0
        /*00ec*/ 	.word	0x000000ff
        /*00f0*/ 	.word	0x000000c8
        /*00f4*/ 	.short	0x0100
        /*00f6*/ 	.byte	0x08
	.zero		1


	//   ....[8]....
        /*00f8*/ 	.word	0x000002d0
        /*00fc*/ 	.word	0x000000ff
        /*0100*/ 	.word	0x00000020
        /*0104*/ 	.short	0x0100
        /*0106*/ 	.byte	0x08
	.zero		1


	//   ....[9]....
        /*0108*/ 	.word	0x000002e0
        /*010c*/ 	.word	0x000000ff
        /*0110*/ 	.word	0x000000d0
        /*0114*/ 	.short	0x0100
        /*0116*/ 	.byte	0x08
	.zero		1


	//   ....[10]....
        /*0118*/ 	.word	0x000002f0
        /*011c*/ 	.word	0x000000ff
        /*0120*/ 	.word	0x00000028
        /*0124*/ 	.short	0x0100
        /*0126*/ 	.byte	0x08
	.zero		1


	//   ....[11]....
        /*0128*/ 	.word	0x00000300
        /*012c*/ 	.word	0x000000ff
        /*0130*/ 	.word	0x000000d8
        /*0134*/ 	.short	0x0100
        /*0136*/ 	.byte	0x08
	.zero		1


	//   ....[12]....
        /*0138*/ 	.word	0x00000310
        /*013c*/ 	.word	0x000000ff
        /*0140*/ 	.word	0x00000030
        /*0144*/ 	.short	0x0100
        /*0146*/ 	.byte	0x08
	.zero		1


	//   ....[13]....
        /*0148*/ 	.word	0x00000320
        /*014c*/ 	.word	0x000000ff
        /*0150*/ 	.word	0x000000e0
        /*0154*/ 	.short	0x0100
        /*0156*/ 	.byte	0x08
	.zero		1


	//   ....[14]....
        /*0158*/ 	.word	0x00000330
        /*015c*/ 	.word	0x000000ff
        /*0160*/ 	.word	0x00000038
        /*0164*/ 	.short	0x0100
        /*0166*/ 	.byte	0x08
	.zero		1


	//   ....[15]....
        /*0168*/ 	.word	0x00000340
        /*016c*/ 	.word	0x000000ff
        /*0170*/ 	.word	0x000000e8
        /*0174*/ 	.short	0x0100
        /*0176*/ 	.byte	0x08
	.zero		1


	//   ....[16]....
        /*0178*/ 	.word	0x00000350
        /*017c*/ 	.word	0x000000ff
        /*0180*/ 	.word	0x00000040
        /*0184*/ 	.short	0x0100
        /*0186*/ 	.byte	0x08
	.zero		1


	//   ....[17]....
        /*0188*/ 	.word	0x00000360
        /*018c*/ 	.word	0x000000ff
        /*0190*/ 	.word	0x000000f0
        /*0194*/ 	.short	0x0100
        /*0196*/ 	.byte	0x08
	.zero		1


	//   ....[18]....
        /*0198*/ 	.word	0x00000370
        /*019c*/ 	.word	0x000000ff
        /*01a0*/ 	.word	0x00000048
        /*01a4*/ 	.short	0x0100
        /*01a6*/ 	.byte	0x08
	.zero		1


	//   ....[19]....
        /*01a8*/ 	.word	0x00000380
        /*01ac*/ 	.word	0x000000ff
        /*01b0*/ 	.word	0x000000f8
        /*01b4*/ 	.short	0x0100
        /*01b6*/ 	.byte	0x08
	.zero		1


	//   ....[20]....
        /*01b8*/ 	.word	0x00000390
        /*01bc*/ 	.word	0x000000ff
        /*01c0*/ 	.word	0x00000050
        /*01c4*/ 	.short	0x0100
        /*01c6*/ 	.byte	0x08
	.zero		1


	//   ....[21]....
        /*01c8*/ 	.word	0x000003a0
        /*01cc*/ 	.word	0x000000ff
        /*01d0*/ 	.word	0x00000100
        /*01d4*/ 	.short	0x0100
        /*01d6*/ 	.byte	0x08
	.zero		1


	//   ....[22]....
        /*01d8*/ 	.word	0x000003b0
        /*01dc*/ 	.word	0x000000ff
        /*01e0*/ 	.word	0x00000058
        /*01e4*/ 	.short	0x0100
        /*01e6*/ 	.byte	0x08
	.zero		1


	//   ....[23]....
        /*01e8*/ 	.word	0x000003c0
        /*01ec*/ 	.word	0x000000ff
        /*01f0*/ 	.word	0x00000108
        /*01f4*/ 	.short	0x0100
        /*01f6*/ 	.byte	0x08
	.zero		1


	//   ....[24]....
        /*01f8*/ 	.word	0x000003d0
        /*01fc*/ 	.word	0x000000ff
        /*0200*/ 	.word	0x00000060
        /*0204*/ 	.short	0x0100
        /*0206*/ 	.byte	0x08
	.zero		1


	//   ....[25]....
        /*0208*/ 	.word	0x000003e0
        /*020c*/ 	.word	0x000000ff
        /*0210*/ 	.word	0x00000110
        /*0214*/ 	.short	0x0100
        /*0216*/ 	.byte	0x08
	.zero		1


	//   ....[26]....
        /*0218*/ 	.word	0x000003f0
        /*021c*/ 	.word	0x000000ff
        /*0220*/ 	.word	0x00000068
        /*0224*/ 	.short	0x0100
        /*0226*/ 	.byte	0x08
	.zero		1


	//   ....[27]....
        /*0228*/ 	.word	0x00000400
        /*022c*/ 	.word	0x000000ff
        /*0230*/ 	.word	0x00000118
        /*0234*/ 	.short	0x0100
        /*0236*/ 	.byte	0x08
	.zero		1


	//   ....[28]....
        /*0238*/ 	.word	0x00000410
        /*023c*/ 	.word	0x000000ff
        /*0240*/ 	.word	0x00000070
        /*0244*/ 	.short	0x0100
        /*0246*/ 	.byte	0x08
	.zero		1


	//   ....[29]....
        /*0248*/ 	.word	0x00000420
        /*024c*/ 	.word	0x000000ff
        /*0250*/ 	.word	0x00000120
        /*0254*/ 	.short	0x0100
        /*0256*/ 	.byte	0x08
	.zero		1


	//   ....[30]....
        /*0258*/ 	.word	0x00000430
        /*025c*/ 	.word	0x000000ff
        /*0260*/ 	.word	0x00000078
        /*0264*/ 	.short	0x0100
        /*0266*/ 	.byte	0x08
	.zero		1


	//   ....[31]....
        /*0268*/ 	.word	0x00000440
        /*026c*/ 	.word	0x000000ff
        /*0270*/ 	.word	0x00000128
        /*0274*/ 	.short	0x0100
        /*0276*/ 	.byte	0x08
	.zero		1


	//   ....[32]....
        /*0278*/ 	.word	0x00000450
        /*027c*/ 	.word	0x000000ff
        /*0280*/ 	.word	0x00000080
        /*0284*/ 	.short	0x0100
        /*0286*/ 	.byte	0x08
	.zero		1


	//   ....[33]....
        /*0288*/ 	.word	0x00000460
        /*028c*/ 	.word	0x000000ff
        /*0290*/ 	.word	0x00000130
        /*0294*/ 	.short	0x0100
        /*0296*/ 	.byte	0x08
	.zero		1


	//   ....[34]....
        /*0298*/ 	.word	0x00000470
        /*029c*/ 	.word	0x000000ff
        /*02a0*/ 	.word	0x00000088
        /*02a4*/ 	.short	0x0100
        /*02a6*/ 	.byte	0x08
	.zero		1


	//   ....[35]....
        /*02a8*/ 	.word	0x00000480
        /*02ac*/ 	.word	0x000000ff
        /*02b0*/ 	.word	0x00000138
        /*02b4*/ 	.short	0x0100
        /*02b6*/ 	.byte	0x08
	.zero		1


	//   ....[36]....
        /*02b8*/ 	.word	0x00000490
        /*02bc*/ 	.word	0x000000ff
        /*02c0*/ 	.word	0x00000090
        /*02c4*/ 	.short	0x0100
        /*02c6*/ 	.byte	0x08
	.zero		1


	//   ....[37]....
        /*02c8*/ 	.word	0x000004a0
        /*02cc*/ 	.word	0x000000ff
        /*02d0*/ 	.word	0x00000140
        /*02d4*/ 	.short	0x0100
        /*02d6*/ 	.byte	0x08
	.zero		1


	//   ....[38]....
        /*02d8*/ 	.word	0x000004b0
        /*02dc*/ 	.word	0x000000ff
        /*02e0*/ 	.word	0x00000098
        /*02e4*/ 	.short	0x0100
        /*02e6*/ 	.byte	0x08
	.zero		1


	//   ....[39]....
        /*02e8*/ 	.word	0x000004c0
        /*02ec*/ 	.word	0x000000ff
        /*02f0*/ 	.word	0x00000148
        /*02f4*/ 	.short	0x0100
        /*02f6*/ 	.byte	0x08
	.zero		1


	//   ....[40]....
        /*02f8*/ 	.word	0x000004d0
        /*02fc*/ 	.word	0x000000ff
        /*0300*/ 	.word	0x000000a0
        /*0304*/ 	.short	0x0100
        /*0306*/ 	.byte	0x08
	.zero		1


	//   ....[41]....
        /*0308*/ 	.word	0x000004e0
        /*030c*/ 	.word	0x000000ff
        /*0310*/ 	.word	0x00000150
        /*0314*/ 	.short	0x0100
        /*0316*/ 	.byte	0x08
	.zero		1


	//   ....[42]....
        /*0318*/ 	.word	0x000004f0
        /*031c*/ 	.word	0x000000ff
        /*0320*/ 	.word	0x000000a8
        /*0324*/ 	.short	0x0100
        /*0326*/ 	.byte	0x08
	.zero		1


	//   ....[43]....
        /*0328*/ 	.word	0x00000500
        /*032c*/ 	.word	0x000000ff
        /*0330*/ 	.word	0x00000158
        /*0334*/ 	.short	0x0100
        /*0336*/ 	.byte	0x08
	.zero		1


	//   ....[44]....
        /*0338*/ 	.word	0x00000950
        /*033c*/ 	.word	0x000000ff
        /*0340*/ 	.word	0x00000170
        /*0344*/ 	.short	0x0100
        /*0346*/ 	.byte	0x06
	.zero		1


	//   ....[45]....
        /*0348*/ 	.word	0x000009f0
        /*034c*/ 	.word	0x000000ff
        /*0350*/ 	.word	0x00000178
        /*0354*/ 	.short	0x0100
        /*0356*/ 	.byte	0x06
	.zero		1


	//   ....[46]....
        /*0358*/ 	.word	0x00001a10
        /*035c*/ 	.word	0x000000ff
        /*0360*/ 	.word	0x00000000
        /*0364*/ 	.short	0x010a
        /*0366*/ 	.byte	0x07
	.zero		1


	//   ....[47]....
        /*0368*/ 	.word	0x00001a70
        /*036c*/ 	.word	0x000000ff
        /*0370*/ 	.word	0x00000000
        /*0374*/ 	.short	0x010a
        /*0376*/ 	.byte	0x07
	.zero		1


	//   ....[48]....
        /*0378*/ 	.word	0x00002380
        /*037c*/ 	.word	0x000000ff
        /*0380*/ 	.word	0x00000000
        /*0384*/ 	.short	0x010a
        /*0386*/ 	.byte	0x0c
	.zero		1


	//   ....[49]....
        /*0388*/ 	.word	0x000023c0
        /*038c*/ 	.word	0x000000ff
        /*0390*/ 	.word	0x00000000
        /*0394*/ 	.short	0x010a
        /*0396*/ 	.byte	0x0c
	.zero		1


	//   ....[50]....
        /*0398*/ 	.word	0x000029e0
        /*039c*/ 	.word	0x0000000e
        /*03a0*/ 	.word	0x00000000
        /*03a4*/ 	.short	0x0101
        /*03a6*/ 	.byte	0x3f
	.zero		1


	//   ....[51]....
        /*03a8*/ 	.word	0x00003080
        /*03ac*/ 	.word	0x0000000c
        /*03b0*/ 	.word	0x00000000
        /*03b4*/ 	.short	0x0101
        /*03b6*/ 	.byte	0x3f
	.zero		1


	//   ....[52]....
        /*03b8*/ 	.word	0x00008b00
        /*03bc*/ 	.word	0x00000015
        /*03c0*/ 	.word	0x000000b0
        /*03c4*/ 	.short	0x010a
        /*03c6*/ 	.byte	0x3f
	.zero		1


	//   ....[53]....
        /*03c8*/ 	.word	0x00008e80
        /*03cc*/ 	.word	0x00000008
        /*03d0*/ 	.word	0x00000178
        /*03d4*/ 	.short	0x0101
        /*03d6*/ 	.byte	0x3f
	.zero		1


	//   ....[54]....
        /*03d8*/ 	.word	0x000095b0
        /*03dc*/ 	.word	0x00000006
        /*03e0*/ 	.word	0x00000000
        /*03e4*/ 	.short	0x010a
        /*03e6*/ 	.byte	0x3f
	.zero		1


	//   ....[55]....
        /*03e8*/ 	.word	0x00009630
        /*03ec*/ 	.word	0x00000007
        /*03f0*/ 	.word	0x00000000
        /*03f4*/ 	.short	0x010a
        /*03f6*/ 	.byte	0x3f
	.zero		1


	//   ....[56]....
        /*03f8*/ 	.word	0x000096c0
        /*03fc*/ 	.word	0x00000006
        /*0400*/ 	.word	0x00000000
        /*0404*/ 	.short	0x010a
        /*0406*/ 	.byte	0x3f
	.zero		1


	//   ....[57]....
        /*0408*/ 	.word	0x00009750
        /*040c*/ 	.word	0x00000009
        /*0410*/ 	.word	0x00000000
        /*0414*/ 	.short	0x010a
        /*0416*/ 	.byte	0x3f
	.zero		1


	//   ....[58]....
        /*0418*/ 	.word	0x000097e0
        /*041c*/ 	.word	0x00000006
        /*0420*/ 	.word	0x00000000
        /*0424*/ 	.short	0x010a
        /*0426*/ 	.byte	0x3f
	.zero		1


	//   ....[59]....
        /*0428*/ 	.word	0x00009870
        /*042c*/ 	.word	0x00000009
        /*0430*/ 	.word	0x00000000
        /*0434*/ 	.short	0x010a
        /*0436*/ 	.byte	0x3f
	.zero		1


	//   ....[60]....
        /*0438*/ 	.word	0x00009900
        /*043c*/ 	.word	0x00000006
        /*0440*/ 	.word	0x00000000
        /*0444*/ 	.short	0x010a
        /*0446*/ 	.byte	0x3f
	.zero		1


	//   ....[61]....
        /*0448*/ 	.word	0x00009990
        /*044c*/ 	.word	0x00000009
        /*0450*/ 	.word	0x00000000
        /*0454*/ 	.short	0x010a
        /*0456*/ 	.byte	0x3f
	.zero		1


	//   ....[62]....
        /*0458*/ 	.word	0x00009a20
        /*045c*/ 	.word	0x00000006
        /*0460*/ 	.word	0x00000000
        /*0464*/ 	.short	0x010a
        /*0466*/ 	.byte	0x3f
	.zero		1


	//   ....[63]....
        /*0468*/ 	.word	0x00009ab0
        /*046c*/ 	.word	0x00000009
        /*0470*/ 	.word	0x00000000
        /*0474*/ 	.short	0x010a
        /*0476*/ 	.byte	0x3f
	.zero		1


	//   ....[64]....
        /*0478*/ 	.word	0x00009b40
        /*047c*/ 	.word	0x00000006
        /*0480*/ 	.word	0x00000000
        /*0484*/ 	.short	0x010a
        /*0486*/ 	.byte	0x3f
	.zero		1


	//   ....[65]....
        /*0488*/ 	.word	0x00009bd0
        /*048c*/ 	.word	0x00000009
        /*0490*/ 	.word	0x00000000
        /*0494*/ 	.short	0x010a
        /*0496*/ 	.byte	0x3f
	.zero		1


	//   ....[66]....
        /*0498*/ 	.word	0x00009c60
        /*049c*/ 	.word	0x00000006
        /*04a0*/ 	.word	0x00000000
        /*04a4*/ 	.short	0x010a
        /*04a6*/ 	.byte	0x3f
	.zero		1


	//   ....[67]....
        /*04a8*/ 	.word	0x00009cf0
        /*04ac*/ 	.word	0x00000009
        /*04b0*/ 	.word	0x00000000
        /*04b4*/ 	.short	0x010a
        /*04b6*/ 	.byte	0x3f
	.zero		1


	//   ....[68]....
        /*04b8*/ 	.word	0x00009d80
        /*04bc*/ 	.word	0x00000006
        /*04c0*/ 	.word	0x00000000
        /*04c4*/ 	.short	0x010a
        /*04c6*/ 	.byte	0x3f
	.zero		1


	//   ....[69]....
        /*04c8*/ 	.word	0x00009e10
        /*04cc*/ 	.word	0x00000009
        /*04d0*/ 	.word	0x00000000
        /*04d4*/ 	.short	0x010a
        /*04d6*/ 	.byte	0x3f
	.zero		1


	//   ....[70]....
        /*04d8*/ 	.word	0x00009ea0
        /*04dc*/ 	.word	0x00000006
        /*04e0*/ 	.word	0x00000000
        /*04e4*/ 	.short	0x010a
        /*04e6*/ 	.byte	0x3f
	.zero		1


	//   ....[71]....
        /*04e8*/ 	.word	0x00009f30
        /*04ec*/ 	.word	0x00000009
        /*04f0*/ 	.word	0x00000000
        /*04f4*/ 	.short	0x010a
        /*04f6*/ 	.byte	0x3f
	.zero		1


	//   ....[72]....
        /*04f8*/ 	.word	0x00009fc0
        /*04fc*/ 	.word	0x00000006
        /*0500*/ 	.word	0x00000000
        /*0504*/ 	.short	0x010a
        /*0506*/ 	.byte	0x3f
	.zero		1


	//   ....[73]....
        /*0508*/ 	.word	0x0000a050
        /*050c*/ 	.word	0x00000009
        /*0510*/ 	.word	0x00000000
        /*0514*/ 	.short	0x010a
        /*0516*/ 	.byte	0x3f
	.zero		1


	//   ....[74]....
        /*0518*/ 	.word	0x0000a0e0
        /*051c*/ 	.word	0x00000006
        /*0520*/ 	.word	0x00000000
        /*0524*/ 	.short	0x010a
        /*0526*/ 	.byte	0x3f
	.zero		1


	//   ....[75]....
        /*0528*/ 	.word	0x0000a170
        /*052c*/ 	.word	0x00000003
        /*0530*/ 	.word	0x00000000
        /*0534*/ 	.short	0x010a
        /*0536*/ 	.byte	0x3f
	.zero		1


	//   ....[76]....
        /*0538*/ 	.word	0x0000a1e0
        /*053c*/ 	.word	0x0000000d
        /*0540*/ 	.word	0x00000000
        /*0544*/ 	.short	0x010a
        /*0546*/ 	.byte	0x3f
	.zero		1


	//   ....[77]....
        /*0548*/ 	.word	0x0000a240
        /*054c*/ 	.word	0x0000000f
        /*0550*/ 	.word	0x00000000
        /*0554*/ 	.short	0x010a
        /*0556*/ 	.byte	0x3f
	.zero		1


	//   ....[78]....
        /*0558*/ 	.word	0x0000a310
        /*055c*/ 	.word	0x00000015
        /*0560*/ 	.word	0x000000b0
        /*0564*/ 	.short	0x010a
        /*0566*/ 	.byte	0x3f
	.zero		1


	//   ....[79]....
        /*0568*/ 	.word	0x0000a3e0
        /*056c*/ 	.word	0x00000006
        /*0570*/ 	.word	0x00000000
        /*0574*/ 	.short	0x010a
        /*0576*/ 	.byte	0x3f
	.zero		1


	//   ....[80]....
        /*0578*/ 	.word	0x0000a430
        /*057c*/ 	.word	0x00000007
        /*0580*/ 	.word	0x00000000
        /*0584*/ 	.short	0x010a
        /*0586*/ 	.byte	0x3f
	.zero		1


	//   ....[81]....
        /*0588*/ 	.word	0x0000a480
        /*058c*/ 	.word	0x00000006
        /*0590*/ 	.word	0x00000000
        /*0594*/ 	.short	0x010a
        /*0596*/ 	.byte	0x3f
	.zero		1


	//   ....[82]....
        /*0598*/ 	.word	0x0000a4d0
        /*059c*/ 	.word	0x00000009
        /*05a0*/ 	.word	0x00000000
        /*05a4*/ 	.short	0x010a
        /*05a6*/ 	.byte	0x3f
	.zero		1


	//   ....[83]....
        /*05a8*/ 	.word	0x0000a520
        /*05ac*/ 	.word	0x00000006
        /*05b0*/ 	.word	0x00000000
        /*05b4*/ 	.short	0x010a
        /*05b6*/ 	.byte	0x3f
	.zero		1


	//   ....[84]....
        /*05b8*/ 	.word	0x0000a570
        /*05bc*/ 	.word	0x00000009
        /*05c0*/ 	.word	0x00000000
        /*05c4*/ 	.short	0x010a
        /*05c6*/ 	.byte	0x3f
	.zero		1


	//   ....[85]....
        /*05c8*/ 	.word	0x0000a5c0
        /*05cc*/ 	.word	0x00000006
        /*05d0*/ 	.word	0x00000000
        /*05d4*/ 	.short	0x010a
        /*05d6*/ 	.byte	0x3f
	.zero		1


	//   ....[86]....
        /*05d8*/ 	.word	0x0000a610
        /*05dc*/ 	.word	0x00000009
        /*05e0*/ 	.word	0x00000000
        /*05e4*/ 	.short	0x010a
        /*05e6*/ 	.byte	0x3f
	.zero		1


	//   ....[87]....
        /*05e8*/ 	.word	0x0000a660
        /*05ec*/ 	.word	0x00000006
        /*05f0*/ 	.word	0x00000000
        /*05f4*/ 	.short	0x010a
        /*05f6*/ 	.byte	0x3f
	.zero		1


	//   ....[88]....
        /*05f8*/ 	.word	0x0000a6b0
        /*05fc*/ 	.word	0x00000009
        /*0600*/ 	.word	0x00000000
        /*0604*/ 	.short	0x010a
        /*0606*/ 	.byte	0x3f
	.zero		1


	//   ....[89]....
        /*0608*/ 	.word	0x0000a700
        /*060c*/ 	.word	0x00000006
        /*0610*/ 	.word	0x00000000
        /*0614*/ 	.short	0x010a
        /*0616*/ 	.byte	0x3f
	.zero		1


	//   ....[90]....
        /*0618*/ 	.word	0x0000a750
        /*061c*/ 	.word	0x00000009
        /*0620*/ 	.word	0x00000000
        /*0624*/ 	.short	0x010a
        /*0626*/ 	.byte	0x3f
	.zero		1


	//   ....[91]....
        /*0628*/ 	.word	0x0000a7a0
        /*062c*/ 	.word	0x00000006
        /*0630*/ 	.word	0x00000000
        /*0634*/ 	.short	0x010a
        /*0636*/ 	.byte	0x3f
	.zero		1


	//   ....[92]....
        /*0638*/ 	.word	0x0000a7f0
        /*063c*/ 	.word	0x00000009
        /*0640*/ 	.word	0x00000000
        /*0644*/ 	.short	0x010a
        /*0646*/ 	.byte	0x3f
	.zero		1


	//   ....[93]....
        /*0648*/ 	.word	0x0000a840
        /*064c*/ 	.word	0x00000006
        /*0650*/ 	.word	0x00000000
        /*0654*/ 	.short	0x010a
        /*0656*/ 	.byte	0x3f
	.zero		1


	//   ....[94]....
        /*0658*/ 	.word	0x0000a890
        /*065c*/ 	.word	0x00000009
        /*0660*/ 	.word	0x00000000
        /*0664*/ 	.short	0x010a
        /*0666*/ 	.byte	0x3f
	.zero		1


	//   ....[95]....
        /*0668*/ 	.word	0x0000a8e0
        /*066c*/ 	.word	0x00000006
        /*0670*/ 	.word	0x00000000
        /*0674*/ 	.short	0x010a
        /*0676*/ 	.byte	0x3f
	.zero		1


	//   ....[96]....
        /*0678*/ 	.word	0x0000a930
        /*067c*/ 	.word	0x00000009
        /*0680*/ 	.word	0x00000000
        /*0684*/ 	.short	0x010a
        /*0686*/ 	.byte	0x3f
	.zero		1


	//   ....[97]....
        /*0688*/ 	.word	0x0000a980
        /*068c*/ 	.word	0x00000006
        /*0690*/ 	.word	0x00000000
        /*0694*/ 	.short	0x010a
        /*0696*/ 	.byte	0x3f
	.zero		1


	//   ....[98]....
        /*0698*/ 	.word	0x0000a9d0
        /*069c*/ 	.word	0x00000009
        /*06a0*/ 	.word	0x00000000
        /*06a4*/ 	.short	0x010a
        /*06a6*/ 	.byte	0x3f
	.zero		1


	//   ....[99]....
        /*06a8*/ 	.word	0x0000aa20
        /*06ac*/ 	.word	0x00000006
        /*06b0*/ 	.word	0x00000000
        /*06b4*/ 	.short	0x010a
        /*06b6*/ 	.byte	0x3f
	.zero		1


	//----- nvinfo : EIATTR_NUM_MBARRIERS
	.align		4
.L_28:
        /*06b8*/ 	.byte	0x03, 0x38
        /*06ba*/ 	.short	0x002e


	//----- nvinfo : EIATTR_EXIT_INSTR_OFFSETS
	.align		4
        /*06bc*/ 	.byte	0x04, 0x1c
        /*06be*/ 	.short	(.L_30 - .L_29)


	//   ....[0]....
.L_29:
        /*06c0*/ 	.word	0x00000bc0


	//   ....[1]....
        /*06c4*/ 	.word	0x000013b0


	//   ....[2]....
        /*06c8*/ 	.word	0x00008210


	//   ....[3]....
        /*06cc*/ 	.word	0x00008770


	//   ....[4]....
        /*06d0*/ 	.word	0x0000a1c0


	//----- nvinfo : EIATTR_MAX_THREADS
	.align		4
.L_30:
        /*06d4*/ 	.byte	0x04, 0x05
        /*06d6*/ 	.short	(.L_32 - .L_31)
.L_31:
        /*06d8*/ 	.word	0x00000180
        /*06dc*/ 	.word	0x00000001
        /*06e0*/ 	.word	0x00000001


	//----- nvinfo : EIATTR_CRS_STACK_SIZE
	.align		4
.L_32:
        /*06e4*/ 	.byte	0x04, 0x1e
        /*06e6*/ 	.short	(.L_34 - .L_33)
.L_33:
        /*06e8*/ 	.word	0x00000000


	//----- nvinfo : EIATTR_CBANK_PARAM_SIZE
	.align		4
.L_34:
        /*06ec*/ 	.byte	0x03, 0x19
        /*06ee*/ 	.short	0x0470


	//----- nvinfo : EIATTR_PARAM_CBANK
	.align		4
        /*06f0*/ 	.byte	0x04, 0x0a
        /*06f2*/ 	.short	(.L_36 - .L_35)
	.align		4
.L_35:
        /*06f4*/ 	.word	index@(.nv.constant0._ZN7cutlass13device_kernelINS_4gemm6kernel13GemmUniversalIN4cute5tupleIJiiiiEEENS1_10collective13CollectiveMmaINS1_37MainloopSm90TmaGmmaWarpSpecializedFP8ILi22ENS5_IJNS4_1CILi2EEENSA_ILi1EEESC_EEENS1_35KernelTmaWarpSpecializedCooperativeEEENS5_IJNSA_ILi256EEENSA_ILi64EEENSA_ILi32EEEEEENS_12float_e5m2_tENS5_IJlSC_lEEESK_SL_NS4_8TiledMMAINS4_8MMA_AtomIJNS4_4SM904GMMA30MMA_64x64x32_F32E5M2E5M2_SS_TNILNSP_7ScaleInE1ELSR_1EEEEEENS4_6LayoutISD_NS5_IJSC_NSA_ILi0EEESV_EEEEENS5_IJNS4_10UnderscoreESY_SY_EEEEENS4_13SM90_TMA_LOADENS4_14ComposedLayoutINS4_7SwizzleILi1ELi4ELi3EEENS4_18smem_ptr_flag_bitsILi8EEENSU_INS5_IJNSA_ILi8EEESI_EEENS5_IJSI_SC_EEEEEEEvNS4_8identityENS4_23SM90_TMA_LOAD_MULTICASTES1B_vS1C_EENS_8epilogue10collective6detail29Sm90TmaWarpSpecializedAdapterINS1G_15DefaultEpilogueISK_SL_SL_NS1F_6thread17LinearCombinationISK_Li1EffLNS1K_9ScaleType4KindE0ELNS_15FloatRoundStyleE2ESK_EENS1_15EpilogueDefaultEEEEEvvEEEEvNT_6ParamsE)
        /*06f8*/ 	.short	0x0210
        /*06fa*/ 	.short	0x0470


	//----- nvinfo : EIATTR_SW_WAR
	.align		4
.L_36:
        /*06fc*/ 	.byte	0x04, 0x36
        /*06fe*/ 	.short	(.L_38 - .L_37)
.L_37:
        /*0700*/ 	.word	0x00000008
.L_38:


//--------------------- .nv.callgraph             --------------------------
	.section	.nv.callgraph,"",@"SHT_CUDA_CALLGRAPH"
	.align	4
	.sectionentsize	8
	.align		4
        /*0000*/ 	.word	0x00000000
	.align		4
        /*0004*/ 	.word	0xffffffff
	.align		4
        /*0008*/ 	.word	0x00000000
	.align		4
        /*000c*/ 	.word	0xfffffffe
	.align		4
        /*0010*/ 	.word	0x00000000
	.align		4
        /*0014*/ 	.word	0xfffffffd
	.align		4
        /*0018*/ 	.word	0x00000000
	.align		4
        /*001c*/ 	.word	0xfffffffc


//--------------------- .nv.constant4             --------------------------
	.section	.nv.constant4,"a",@progbits
	.align	8
	.align		8
.nv.constant4:
        /*0000*/ 	.dword	_ZN40_INTERNAL_ed66e1de_4_k_cu_3f266253_282214cuda3std3__45__cpo5beginE
	.align		8
        /*0008*/ 	.dword	_ZN40_INTERNAL_ed66e1de_4_k_cu_3f266253_282214cuda3std3__45__cpo3endE
	.align		8
        /*0010*/ 	.dword	_ZN40_INTERNAL_ed66e1de_4_k_cu_3f266253_282214cuda3std3__45__cpo6cbeginE
	.align		8
        /*0018*/ 	.dword	_ZN40_INTERNAL_ed66e1de_4_k_cu_3f266253_282214cuda3std3__45__cpo4cendE
	.align		8
        /*0020*/ 	.dword	_ZN40_INTERNAL_ed66e1de_4_k_cu_3f266253_282214cuda3std3__442_GLOBAL__N__ed66e1de_4_k_cu_3f266253_282216ignoreE
	.align		8
        /*0028*/ 	.dword	_ZN40_INTERNAL_ed66e1de_4_k_cu_3f266253_282214cuda3std3__419piecewise_constructE
	.align		8
        /*0030*/ 	.dword	_ZN40_INTERNAL_ed66e1de_4_k_cu_3f266253_282214cuda3std3__48in_placeE
	.align		8
        /*0038*/ 	.dword	_ZN40_INTERNAL_ed66e1de_4_k_cu_3f266253_282214cuda3std6ranges3__45__cpo4swapE
	.align		8
        /*0040*/ 	.dword	_ZN40_INTERNAL_ed66e1de_4_k_cu_3f266253_282214cuda3std6ranges3__45__cpo9iter_moveE
	.align		8
        /*0048*/ 	.dword	_ZN40_INTERNAL_ed66e1de_4_k_cu_3f266253_282214cute7productE
	.align		8
        /*0050*/ 	.dword	_ZN40_INTERNAL_ed66e1de_4_k_cu_3f266253_282214cute1_E


//--------------------- .text._ZN7cutlass13device_kernelINS_4gemm6kernel13GemmUniversalIN4cute5tupleIJiiiiEEENS1_10collective13CollectiveMmaINS1_37MainloopSm90TmaGmmaWarpSpecializedFP8ILi22ENS5_IJNS4_1CILi2EEENSA_ILi1EEESC_EEENS1_35KernelTmaWarpSpecializedCooperativeEEENS5_IJNSA_ILi256EEENSA_ILi64EEENSA_ILi32EEEEEENS_12float_e5m2_tENS5_IJlSC_lEEESK_SL_NS4_8TiledMMAINS4_8MMA_AtomIJNS4_4SM904GMMA30MMA_64x64x32_F32E5M2E5M2_SS_TNILNSP_7ScaleInE1ELSR_1EEEEEENS4_6LayoutISD_NS5_IJSC_NSA_ILi0EEESV_EEEEENS5_IJNS4_10UnderscoreESY_SY_EEEEENS4_13SM90_TMA_LOADENS4_14ComposedLayoutINS4_7SwizzleILi1ELi4ELi3EEENS4_18smem_ptr_flag_bitsILi8EEENSU_INS5_IJNSA_ILi8EEESI_EEENS5_IJSI_SC_EEEEEEEvNS4_8identityENS4_23SM90_TMA_LOAD_MULTICASTES1B_vS1C_EENS_8epilogue10collective6detail29Sm90TmaWarpSpecializedAdapterINS1G_15DefaultEpilogueISK_SL_SL_NS1F_6thread17LinearCombinationISK_Li1EffLNS1K_9ScaleType4KindE0ELNS_15FloatRoundStyleE2ESK_EENS1_15EpilogueDefaultEEEEEvvEEEEvNT_6ParamsE --------------------------
	.section	.text._ZN7cutlass13device_kernelINS_4gemm6kernel13GemmUniversalIN4cute5tupleIJiiiiEEENS1_10collective13CollectiveMmaINS1_37MainloopSm90TmaGmmaWarpSpecializedFP8ILi22ENS5_IJNS4_1CILi2EEENSA_ILi1EEESC_EEENS1_35KernelTmaWarpSpecializedCooperativeEEENS5_IJNSA_ILi256EEENSA_ILi64EEENSA_ILi32EEEEEENS_12float_e5m2_tENS5_IJlSC_lEEESK_SL_NS4_8TiledMMAINS4_8MMA_AtomIJNS4_4SM904GMMA30MMA_64x64x32_F32E5M2E5M2_SS_TNILNSP_7ScaleInE1ELSR_1EEEEEENS4_6LayoutISD_NS5_IJSC_NSA_ILi0EEESV_EEEEENS5_IJNS4_10UnderscoreESY_SY_EEEEENS4_13SM90_TMA_LOADENS4_14ComposedLayoutINS4_7SwizzleILi1ELi4ELi3EEENS4_18smem_ptr_flag_bitsILi8EEENSU_INS5_IJNSA_ILi8EEESI_EEENS5_IJSI_SC_EEEEEEEvNS4_8identityENS4_23SM90_TMA_LOAD_MULTICASTES1B_vS1C_EENS_8epilogue10collective6detail29Sm90TmaWarpSpecializedAdapterINS1G_15DefaultEpilogueISK_SL_SL_NS1F_6thread17LinearCombinationISK_Li1EffLNS1K_9ScaleType4KindE0ELNS_15FloatRoundStyleE2ESK_EENS1_15EpilogueDefaultEEEEEvvEEEEvNT_6ParamsE,"ax",@progbits
	.align	128
.text._ZN7cutlass13device_kernelINS_4gemm6kernel13GemmUniversalIN4cute5tupleIJiiiiEEENS1_10collective13CollectiveMmaINS1_37MainloopSm90TmaGmmaWarpSpecializedFP8ILi22ENS5_IJNS4_1CILi2EEENSA_ILi1EEESC_EEENS1_35KernelTmaWarpSpecializedCooperativeEEENS5_IJNSA_ILi256EEENSA_ILi64EEENSA_ILi32EEEEEENS_12float_e5m2_tENS5_IJlSC_lEEESK_SL_NS4_8TiledMMAINS4_8MMA_AtomIJNS4_4SM904GMMA30MMA_64x64x32_F32E5M2E5M2_SS_TNILNSP_7ScaleInE1ELSR_1EEEEEENS4_6LayoutISD_NS5_IJSC_NSA_ILi0EEESV_EEEEENS5_IJNS4_10UnderscoreESY_SY_EEEEENS4_13SM90_TMA_LOADENS4_14ComposedLayoutINS4_7SwizzleILi1ELi4ELi3EEENS4_18smem_ptr_flag_bitsILi8EEENSU_INS5_IJNSA_ILi8EEESI_EEENS5_IJSI_SC_EEEEEEEvNS4_8identityENS4_23SM90_TMA_LOAD_MULTICASTES1B_vS1C_EENS_8epilogue10collective6detail29Sm90TmaWarpSpecializedAdapterINS1G_15DefaultEpilogueISK_SL_SL_NS1F_6thread17LinearCombinationISK_Li1EffLNS1K_9ScaleType4KindE0ELNS_15FloatRoundStyleE2ESK_EENS1_15EpilogueDefaultEEEEEvvEEEEvNT_6ParamsE:
        .type           _ZN7cutlass13device_kernelINS_4gemm6kernel13GemmUniversalIN4cute5tupleIJiiiiEEENS1_10collective13CollectiveMmaINS1_37MainloopSm90TmaGmmaWarpSpecializedFP8ILi22ENS5_IJNS4_1CILi2EEENSA_ILi1EEESC_EEENS1_35KernelTmaWarpSpecializedCooperativeEEENS5_IJNSA_ILi256EEENSA_ILi64EEENSA_ILi32EEEEEENS_12float_e5m2_tENS5_IJlSC_lEEESK_SL_NS4_8TiledMMAINS4_8MMA_AtomIJNS4_4SM904GMMA30MMA_64x64x32_F32E5M2E5M2_SS_TNILNSP_7ScaleInE1ELSR_1EEEEEENS4_6LayoutISD_NS5_IJSC_NSA_ILi0EEESV_EEEEENS5_IJNS4_10UnderscoreESY_SY_EEEEENS4_13SM90_TMA_LOADENS4_14ComposedLayoutINS4_7SwizzleILi1ELi4ELi3EEENS4_18smem_ptr_flag_bitsILi8EEENSU_INS5_IJNSA_ILi8EEESI_EEENS5_IJSI_SC_EEEEEEEvNS4_8identityENS4_23SM90_TMA_LOAD_MULTICASTES1B_vS1C_EENS_8epilogue10collective6detail29Sm90TmaWarpSpecializedAdapterINS1G_15DefaultEpilogueISK_SL_SL_NS1F_6thread17LinearCombinationISK_Li1EffLNS1K_9ScaleType4KindE0ELNS_15FloatRoundStyleE2ESK_EENS1_15EpilogueDefaultEEEEEvvEEEEvNT_6ParamsE,@function
        .size           _ZN7cutlass13device_kernelINS_4gemm6kernel13GemmUniversalIN4cute5tupleIJiiiiEEENS1_10collective13CollectiveMmaINS1_37MainloopSm90TmaGmmaWarpSpecializedFP8ILi22ENS5_IJNS4_1CILi2EEENSA_ILi1EEESC_EEENS1_35KernelTmaWarpSpecializedCooperativeEEENS5_IJNSA_ILi256EEENSA_ILi64EEENSA_ILi32EEEEEENS_12float_e5m2_tENS5_IJlSC_lEEESK_SL_NS4_8TiledMMAINS4_8MMA_AtomIJNS4_4SM904GMMA30MMA_64x64x32_F32E5M2E5M2_SS_TNILNSP_7ScaleInE1ELSR_1EEEEEENS4_6LayoutISD_NS5_IJSC_NSA_ILi0EEESV_EEEEENS5_IJNS4_10UnderscoreESY_SY_EEEEENS4_13SM90_TMA_LOADENS4_14ComposedLayoutINS4_7SwizzleILi1ELi4ELi3EEENS4_18smem_ptr_flag_bitsILi8EEENSU_INS5_IJNSA_ILi8EEESI_EEENS5_IJSI_SC_EEEEEEEvNS4_8identityENS4_23SM90_TMA_LOAD_MULTICASTES1B_vS1C_EENS_8epilogue10collective6detail29Sm90TmaWarpSpecializedAdapterINS1G_15DefaultEpilogueISK_SL_SL_NS1F_6thread17LinearCombinationISK_Li1EffLNS1K_9ScaleType4KindE0ELNS_15FloatRoundStyleE2ESK_EENS1_15EpilogueDefaultEEEEEvvEEEEvNT_6ParamsE,(.L_x_243 - _ZN7cutlass13device_kernelINS_4gemm6kernel13GemmUniversalIN4cute5tupleIJiiiiEEENS1_10collective13CollectiveMmaINS1_37MainloopSm90TmaGmmaWarpSpecializedFP8ILi22ENS5_IJNS4_1CILi2EEENSA_ILi1EEESC_EEENS1_35KernelTmaWarpSpecializedCooperativeEEENS5_IJNSA_ILi256EEENSA_ILi64EEENSA_ILi32EEEEEENS_12float_e5m2_tENS5_IJlSC_lEEESK_SL_NS4_8TiledMMAINS4_8MMA_AtomIJNS4_4SM904GMMA30MMA_64x64x32_F32E5M2E5M2_SS_TNILNSP_7ScaleInE1ELSR_1EEEEEENS4_6LayoutISD_NS5_IJSC_NSA_ILi0EEESV_EEEEENS5_IJNS4_10UnderscoreESY_SY_EEEEENS4_13SM90_TMA_LOADENS4_14ComposedLayoutINS4_7SwizzleILi1ELi4ELi3EEENS4_18smem_ptr_flag_bitsILi8EEENSU_INS5_IJNSA_ILi8EEESI_EEENS5_IJSI_SC_EEEEEEEvNS4_8identityENS4_23SM90_TMA_LOAD_MULTICASTES1B_vS1C_EENS_8epilogue10collective6detail29Sm90TmaWarpSpecializedAdapterINS1G_15DefaultEpilogueISK_SL_SL_NS1F_6thread17LinearCombinationISK_Li1EffLNS1K_9ScaleType4KindE0ELNS_15FloatRoundStyleE2ESK_EENS1_15EpilogueDefaultEEEEEvvEEEEvNT_6ParamsE)
        .other          _ZN7cutlass13device_kernelINS_4gemm6kernel13GemmUniversalIN4cute5tupleIJiiiiEEENS1_10collective13CollectiveMmaINS1_37MainloopSm90TmaGmmaWarpSpecializedFP8ILi22ENS5_IJNS4_1CILi2EEENSA_ILi1EEESC_EEENS1_35KernelTmaWarpSpecializedCooperativeEEENS5_IJNSA_ILi256EEENSA_ILi64EEENSA_ILi32EEEEEENS_12float_e5m2_tENS5_IJlSC_lEEESK_SL_NS4_8TiledMMAINS4_8MMA_AtomIJNS4_4SM904GMMA30MMA_64x64x32_F32E5M2E5M2_SS_TNILNSP_7ScaleInE1ELSR_1EEEEEENS4_6LayoutISD_NS5_IJSC_NSA_ILi0EEESV_EEEEENS5_IJNS4_10UnderscoreESY_SY_EEEEENS4_13SM90_TMA_LOADENS4_14ComposedLayoutINS4_7SwizzleILi1ELi4ELi3EEENS4_18smem_ptr_flag_bitsILi8EEENSU_INS5_IJNSA_ILi8EEESI_EEENS5_IJSI_SC_EEEEEEEvNS4_8identityENS4_23SM90_TMA_LOAD_MULTICASTES1B_vS1C_EENS_8epilogue10collective6detail29Sm90TmaWarpSpecializedAdapterINS1G_15DefaultEpilogueISK_SL_SL_NS1F_6thread17LinearCombinationISK_Li1EffLNS1K_9ScaleType4KindE0ELNS_15FloatRoundStyleE2ESK_EENS1_15EpilogueDefaultEEEEEvvEEEEvNT_6ParamsE,@"STO_CUDA_ENTRY STV_DEFAULT"
_ZN7cutlass13device_kernelINS_4gemm6kernel13GemmUniversalIN4cute5tupleIJiiiiEEENS1_10collective13CollectiveMmaINS1_37MainloopSm90TmaGmmaWarpSpecializedFP8ILi22ENS5_IJNS4_1CILi2EEENSA_ILi1EEESC_EEENS1_35KernelTmaWarpSpecializedCooperativeEEENS5_IJNSA_ILi256EEENSA_ILi64EEENSA_ILi32EEEEEENS_12float_e5m2_tENS5_IJlSC_lEEESK_SL_NS4_8TiledMMAINS4_8MMA_AtomIJNS4_4SM904GMMA30MMA_64x64x32_F32E5M2E5M2_SS_TNILNSP_7ScaleInE1ELSR_1EEEEEENS4_6LayoutISD_NS5_IJSC_NSA_ILi0EEESV_EEEEENS5_IJNS4_10UnderscoreESY_SY_EEEEENS4_13SM90_TMA_LOADENS4_14ComposedLayoutINS4_7SwizzleILi1ELi4ELi3EEENS4_18smem_ptr_flag_bitsILi8EEENSU_INS5_IJNSA_ILi8EEESI_EEENS5_IJSI_SC_EEEEEEEvNS4_8identityENS4_23SM90_TMA_LOAD_MULTICASTES1B_vS1C_EENS_8epilogue10collective6detail29Sm90TmaWarpSpecializedAdapterINS1G_15DefaultEpilogueISK_SL_SL_NS1F_6thread17LinearCombinationISK_Li1EffLNS1K_9ScaleType4KindE0ELNS_15FloatRoundStyleE2ESK_EENS1_15EpilogueDefaultEEEEEvvEEEEvNT_6ParamsE:
[----:B------:R-:W-:Y:S01]  /*0000*/  LDC R1, c[0x0][0x28] ;  /* 0x00000a00ff017b82 */ /* 0x000fe20000000800 */
[----:B------:R-:W0:Y:S01]  /*0010*/  S2R R0, SR_TID.X ;  /* 0x0000000000007919 */ /* 0x000e220000002100 */
[----:B------:R-:W-:Y:S01]  /*0020*/  ELECT P0, URZ, PT ;  /* 0x00000000003f782f */ /* 0x000fe20003800000 */
[----:B------:R-:W-:Y:S01]  /*0030*/  BSSY B0, `(.L_x_0) ;  /* 0x000000f000007945 */ /* 0x000fe20003800000 */
[--C-:B0-----:R-:W-:Y:S02]  /*0040*/  SHF.R.U32.HI R2, RZ, 0x5, R0.reuse ;  /* 0x00000005ff027819 */ /* 0x101fe40000011600 */
[----:B------:R-:W-:-:S03]  /*0050*/  SHF.R.U32.HI R3, RZ, 0x7, R0 ;  /* 0x00000007ff037819 */ /* 0x000fc60000011600 */
[----:B------:R-:W0:Y:S04]  /*0060*/  SHFL.IDX PT, R7, R2, RZ, 0x1f ;  /* 0x00001fff02077589 */ /* 0x000e2800000e0000 */
[----:B------:R-:W1:Y:S01]  /*0070*/  SHFL.IDX PT, R3, R3, RZ, 0x1f ;  /* 0x00001fff03037589 */ /* 0x000e6200000e0000 */
[----:B0-----:R-:W-:-:S13]  /*0080*/  ISETP.NE.OR P0, PT, R7, RZ, !P0 ;  /* 0x000000ff0700720c */ /* 0x001fda0004705670 */
[----:B-1----:R-:W-:Y:S05]  /*0090*/  @P0 BRA `(.L_x_1) ;  /* 0x0000000000200947 */ /* 0x002fea0003800000 */
[----:B------:R-:W-:Y:S02]  /*00a0*/  ULDC.64 UR4, c[0x0][0x198] ;  /* 0x0000660000047ab9 */ /* 0x000fe40000000a00 */
[----:B------:R-:W-:Y:S02]  /*00b0*/  UIADD3 UR6, UP0, UR4, 0xf0, URZ ;  /* 0x000000f004067890 */ /* 0x000fe4000ff1e03f */
[----:B------:R-:W-:Y:S02]  /*00c0*/  UIADD3 UR4, UP1, UR4, 0x1f0, URZ ;  /* 0x000001f004047890 */ /* 0x000fe4000ff3e03f */
[----:B------:R-:W-:Y:S02]  /*00d0*/  UIADD3.X UR7, URZ, UR5, URZ, UP0, !UPT ;  /* 0x000000053f077290 */ /* 0x000fe400087fe43f */
[----:B------:R-:W-:-:S07]  /*00e0*/  UIADD3.X UR5, URZ, UR5, URZ, UP1, !UPT ;  /* 0x000000053f057290 */ /* 0x000fce0008ffe43f */
[----:B------:R0:W-:Y:S02]  /*00f0*/  UTMACCTL.PF [UR6] ;  /* 0x00000000060079b9 */ /* 0x0001e40008040000 */
[----:B------:R0:W-:Y:S02]  /*0100*/  UTMACCTL.PF [UR4] ;  /* 0x00000000040079b9 */ /* 0x0001e40008040000 */
[----:B0-----:R-:W-:Y:S01]  /*0110*/  NOP ;  /* 0x0000000000007918 */ /* 0x001fe20000000000 */
.L_x_1:
[----:B------:R-:W-:Y:S05]  /*0120*/  BSYNC B0 ;  /* 0x0000000000007941 */ /* 0x000fea0003800000 */
.L_x_0:
[----:B------:R-:W0:Y:S02]  /*0130*/  SHFL.IDX PT, R4, R2, RZ, 0x1f ;  /* 0x00001fff02047589 */ /* 0x000e2400000e0000 */
[----:B0-----:R-:W-:-:S13]  /*0140*/  ISETP.NE.AND P0, PT, R4, RZ, PT ;  /* 0x000000ff0400720c */ /* 0x001fda0003f05270 */
[----:B------:R-:W-:Y:S05]  /*0150*/  @P0 BRA `(.L_x_2) ;  /* 0x0000000000f40947 */ /* 0x000fea0003800000 */
[----:B------:R-:W-:Y:S01]  /*0160*/  ELECT P0, URZ, PT ;  /* 0x00000000003f782f */ /* 0x000fe20003800000 */
[----:B------:R-:W-:-:S12]  /*0170*/  BSSY B0, `(.L_x_2) ;  /* 0x000003b000007945 */ /* 0x000fd80003800000 */
[----:B------:R-:W-:Y:S05]  /*0180*/  @!P0 BRA `(.L_x_3) ;  /* 0x0000000000e48947 */ /* 0x000fea0003800000 */
[----:B------:R-:W0:Y:S01]  /*0190*/  S2UR UR8, SR_CgaCtaId ;  /* 0x00000000000879c3 */ /* 0x000e220000008800 */
[----:B------:R-:W-:Y:S01]  /*01a0*/  UMOV UR4, 0x400 ;  /* 0x0000040000047882 */ /* 0x000fe20000000000 */
[----:B------:R-:W-:Y:S01]  /*01b0*/  UMOV UR5, 0x1 ;  /* 0x0000000100057882 */ /* 0x000fe20000000000 */
[----:B------:R-:W-:Y:S02]  /*01c0*/  UMOV UR6, 0x4 ;  /* 0x0000000400067882 */ /* 0x000fe40000000000 */
[----:B------:R-:W-:-:S04]  /*01d0*/  UIADD3 UR6, -UR6, 0x100000, URZ ;  /* 0x0010000006067890 */ /* 0x000fc8000fffe13f */
[----:B------:R-:W-:Y:S02]  /*01e0*/  USHF.L.U32 UR7, UR6, 0xb, URZ ;  /* 0x0000000b06077899 */ /* 0x000fe4000800063f */
[----:B------:R-:W-:Y:S02]  /*01f0*/  USHF.L.U32 UR6, UR6, 0x1, URZ ;  /* 0x0000000106067899 */ /* 0x000fe4000800063f */
[----:B0-----:R-:W-:Y:S02]  /*0200*/  ULEA UR8, UR8, UR4, 0x18 ;  /* 0x0000000408087291 */ /* 0x001fe4000f8ec03f */
[----:B------:R-:W-:-:S04]  /*0210*/  UIADD3 UR4, -UR5, 0x100000, URZ ;  /* 0x0010000005047890 */ /* 0x000fc8000fffe13f */
[----:B------:R-:W-:Y:S02]  /*0220*/  USHF.L.U32 UR5, UR4, 0xb, URZ ;  /* 0x0000000b04057899 */ /* 0x000fe4000800063f */
[----:B------:R-:W-:Y:S01]  /*0230*/  USHF.L.U32 UR4, UR4, 0x1, URZ ;  /* 0x0000000104047899 */ /* 0x000fe2000800063f */
[----:B------:R-:W0:Y:S11]  /*0240*/  FENCE.VIEW.ASYNC.S ;  /* 0x00000000000073c6 */ /* 0x000e360000000000 */
[----:B0-----:R0:W1:Y:S01]  /*0250*/  SYNCS.EXCH.64 URZ, [UR8], UR4 ;  /* 0x00000004083f75b2 */ /* 0x0010620008000100 */
[----:B------:R0:W2:Y:S01]  /*0260*/  SYNCS.EXCH.64 URZ, [UR8+0xb0], UR6 ;  /* 0x0000b006083f75b2 */ /* 0x0000a20008000100 */
[----:B------:R0:W3:Y:S01]  /*0270*/  SYNCS.EXCH.64 URZ, [UR8+0x8], UR4 ;  /* 0x00000804083f75b2 */ /* 0x0000e20008000100 */
[----:B------:R0:W4:Y:S01]  /*0280*/  SYNCS.EXCH.64 URZ, [UR8+0xb8], UR6 ;  /* 0x0000b806083f75b2 */ /* 0x0001220008000100 */
[----:B------:R0:W0:Y:S01]  /*0290*/  SYNCS.EXCH.64 URZ, [UR8+0x10], UR4 ;  /* 0x00001004083f75b2 */ /* 0x0000220008000100 */
        /* <DEDUP_REMOVED lines=39> */
[----:B-1234-:R-:W-:Y:S01]  /*0510*/  NOP ;  /* 0x0000000000007918 */ /* 0x01efe20000000000 */
.L_x_3:
[----:B0-----:R-:W-:Y:S05]  /*0520*/  BSYNC B0 ;  /* 0x0000000000007941 */ /* 0x001fea0003800000 */
.L_x_2:
[----:B------:R-:W-:Y:S01]  /*0530*/  SHF.R.S32.HI R5, RZ, 0x1f, R0 ;  /* 0x0000001fff057819 */ /* 0x000fe20000011400 */
[----:B------:R-:W0:Y:S01]  /*0540*/  SHFL.IDX PT, R2, R2, RZ, 0x1f ;  /* 0x00001fff02027589 */ /* 0x000e2200000e0000 */
[----:B------:R-:W1:Y:S01]  /*0550*/  S2UR UR8, SR_CTAID.X ;  /* 0x00000000000879c3 */ /* 0x000e620000002500 */
[----:B------:R-:W-:Y:S02]  /*0560*/  ELECT P0, URZ, PT ;  /* 0x00000000003f782f */ /* 0x000fe40003800000 */
[----:B------:R-:W-:Y:S01]  /*0570*/  LEA.HI R5, R5, R0, RZ, 0x7 ;  /* 0x0000000005057211 */ /* 0x000fe200078f38ff */
[----:B------:R-:W2:Y:S01]  /*0580*/  S2R R8, SR_CTAID.Y ;  /* 0x0000000000087919 */ /* 0x000ea20000002600 */
[----:B------:R-:W-:Y:S01]  /*0590*/  SHF.R.S32.HI R11, RZ, 0x1f, R4 ;  /* 0x0000001fff0b7819 */ /* 0x000fe20000011404 */
[----:B------:R-:W-:Y:S01]  /*05a0*/  ULDC UR4, c[0x0][0x150] ;  /* 0x0000540000047ab9 */ /* 0x000fe20000000800 */
[----:B------:R-:W-:Y:S01]  /*05b0*/  LOP3.LUT R5, R5, 0xffffff80, RZ, 0xc0, !PT ;  /* 0xffffff8005057812 */ /* 0x000fe200078ec0ff */
[----:B------:R-:W-:Y:S01]  /*05c0*/  VIADD R16, R3, 0xffffffff ;  /* 0xffffffff03107836 */ /* 0x000fe20000000000 */
[----:B------:R-:W-:Y:S01]  /*05d0*/  LEA.HI R11, R11, R4, RZ, 0x2 ;  /* 0x000000040b0b7211 */ /* 0x000fe200078f10ff */
[----:B------:R-:W3:Y:S01]  /*05e0*/  LDC R12, c[0x0][0x144] ;  /* 0x00005100ff0c7b82 */ /* 0x000ee20000000800 */
[----:B------:R-:W-:Y:S01]  /*05f0*/  NOP ;  /* 0x0000000000007918 */ /* 0x000fe20000000000 */
[----:B------:R-:W-:Y:S01]  /*0600*/  IMAD.IADD R6, R0, 0x1, -R5 ;  /* 0x0000000100067824 */ /* 0x000fe200078e0a05 */
[----:B------:R-:W-:Y:S01]  /*0610*/  LOP3.LUT R11, R11, 0x3ffffffc, RZ, 0xc0, !PT ;  /* 0x3ffffffc0b0b7812 */ /* 0x000fe200078ec0ff */
[----:B------:R-:W-:Y:S01]  /*0620*/  NOP ;  /* 0x0000000000007918 */ /* 0x000fe20000000000 */
[----:B------:R-:W-:-:S02]  /*0630*/  ISETP.NE.AND P4, PT, R3, RZ, PT ;  /* 0x000000ff0300720c */ /* 0x000fc40003f85270 */
[----:B------:R-:W-:Y:S01]  /*0640*/  SHF.R.S32.HI R5, RZ, 0x1f, R6 ;  /* 0x0000001fff057819 */ /* 0x000fe20000011406 */
[----:B------:R-:W-:Y:S01]  /*0650*/  IMAD.IADD R4, R4, 0x1, -R11 ;  /* 0x0000000104047824 */ /* 0x000fe200078e0a0b */
[----:B------:R-:W4:Y:S01]  /*0660*/  LDC R14, c[0x0][0x140] ;  /* 0x00005000ff0e7b82 */ /* 0x000f220000000800 */
[----:B------:R-:W-:Y:S02]  /*0670*/  ISETP.GE.U32.AND P6, PT, R16, 0x2, PT ;  /* 0x000000021000780c */ /* 0x000fe40003fc6070 */
[----:B------:R-:W-:Y:S02]  /*0680*/  LEA.HI R5, R5, R6, RZ, 0x3 ;  /* 0x0000000605057211 */ /* 0x000fe400078f18ff */
[----:B0-----:R-:W-:Y:S02]  /*0690*/  ISETP.NE.OR P0, PT, R2, RZ, !P0 ;  /* 0x000000ff0200720c */ /* 0x001fe40004705670 */
[--C-:B------:R-:W-:Y:S01]  /*06a0*/  SHF.R.S32.HI R2, RZ, 0x3, R5.reuse ;  /* 0x00000003ff027819 */ /* 0x100fe20000011405 */
[----:B------:R-:W0:Y:S01]  /*06b0*/  LDC R13, c[0x0][0x148] ;  /* 0x00005200ff0d7b82 */ /* 0x000e220000000800 */
[----:B------:R-:W-:-:S02]  /*06c0*/  SHF.R.S32.HI R5, RZ, 0x1f, R5 ;  /* 0x0000001fff057819 */ /* 0x000fc40000011405 */
[----:B-1----:R-:W-:Y:S02]  /*06d0*/  I2FP.F32.U32 R10, UR8 ;  /* 0x00000008000a7c45 */ /* 0x002fe40008201000 */
[----:B------:R-:W-:-:S03]  /*06e0*/  LEA.HI R5, R5, R2, RZ, 0x2 ;  /* 0x0000000205057211 */ /* 0x000fc600078f10ff */
[----:B------:R-:W-:Y:S01]  /*06f0*/  FMUL R10, R10, UR4 ;  /* 0x000000040a0a7c20 */ /* 0x000fe20008400000 */
[----:B------:R-:W-:Y:S01]  /*0700*/  LOP3.LUT R5, R5, 0xfffffffc, RZ, 0xc0, !PT ;  /* 0xfffffffc05057812 */ /* 0x000fe200078ec0ff */
[----:B------:R-:W-:Y:S01]  /*0710*/  VOTEU.ALL UP0, P0 ;  /* 0x00000000003f7886 */ /* 0x000fe20000000000 */
[----:B--2---:R-:W-:Y:S01]  /*0720*/  I2FP.F32.U32 R11, R8 ;  /* 0x00000008000b7245 */ /* 0x004fe20000201000 */
[----:B------:R-:W-:Y:S01]  /*0730*/  ULDC UR4, c[0x0][0x154] ;  /* 0x0000550000047ab9 */ /* 0x000fe20000000800 */
[----:B------:R-:W-:Y:S01]  /*0740*/  VOTEU.ALL UP1, P0 ;  /* 0x00000000003f7886 */ /* 0x000fe20000020000 */
[----:B------:R-:W1:Y:S01]  /*0750*/  F2I.U32.TRUNC.NTZ R10, R10 ;  /* 0x0000000a000a7305 */ /* 0x000e62000020f000 */
[----:B------:R-:W-:Y:S01]  /*0760*/  IMAD.IADD R5, R2, 0x1, -R5 ;  /* 0x0000000102057824 */ /* 0x000fe200078e0a05 */
[----:B------:R-:W2:Y:S01]  /*0770*/  @!UP0 S2UR UR7, SR_CgaCtaId ;  /* 0x00000000000789c3 */ /* 0x000ea20000008800 */
[----:B------:R-:W-:Y:S01]  /*0780*/  @!UP0 UMOV UR6, 0x400 ;  /* 0x0000040000068882 */ /* 0x000fe20000000000 */
[----:B----4-:R-:W-:Y:S01]  /*0790*/  ISETP.EQ.U32.AND P2, PT, R14, 0x1, PT ;  /* 0x000000010e00780c */ /* 0x010fe20003f42070 */
[----:B------:R-:W-:-:S05]  /*07a0*/  IMAD R5, R4, 0x4, R5 ;  /* 0x0000000404057824 */ /* 0x000fca00078e0205 */
[----:B------:R-:W-:-:S04]  /*07b0*/  LEA.HI R2, R5, R5, RZ, 0x1 ;  /* 0x0000000505027211 */ /* 0x000fc800078f08ff */
[----:B------:R-:W-:Y:S01]  /*07c0*/  LOP3.LUT R4, R2, 0xfffffffe, RZ, 0xc0, !PT ;  /* 0xfffffffe02047812 */ /* 0x000fe200078ec0ff */
[----:B-1----:R-:W-:Y:S02]  /*07d0*/  IMAD.MOV R15, RZ, RZ, -R10 ;  /* 0x000000ffff0f7224 */ /* 0x002fe400078e0a0a */
[----:B------:R-:W-:Y:S01]  /*07e0*/  FMUL R10, R11, UR4 ;  /* 0x000000040b0a7c20 */ /* 0x000fe20008400000 */
[----:B------:R-:W-:Y:S01]  /*07f0*/  SHF.R.S32.HI R2, RZ, 0x1f, R7 ;  /* 0x0000001fff027819 */ /* 0x000fe20000011407 */
[----:B------:R-:W-:Y:S01]  /*0800*/  UMOV UR4, 0x20 ;  /* 0x0000002000047882 */ /* 0x000fe20000000000 */
[----:B---3--:R-:W-:Y:S01]  /*0810*/  IMAD R12, R12, R15, UR8 ;  /* 0x000000080c0c7e24 */ /* 0x008fe2000f8e020f */
[----:B------:R-:W-:-:S04]  /*0820*/  @!UP0 UIADD3 UR4, -UR4, 0x100000, URZ ;  /* 0x0010000004048890 */ /* 0x000fc8000fffe13f */
[----:B------:R-:W-:Y:S02]  /*0830*/  @!UP0 USHF.L.U32 UR5, UR4, 0xb, URZ ;  /* 0x0000000b04058899 */ /* 0x000fe4000800063f */
[----:B------:R-:W-:Y:S01]  /*0840*/  @!UP0 USHF.L.U32 UR4, UR4, 0x1, URZ ;  /* 0x0000000104048899 */ /* 0x000fe2000800063f */
[C---:B------:R-:W-:Y:S01]  /*0850*/  IMAD.IADD R11, R5.reuse, 0x1, -R4 ;  /* 0x00000001050b7824 */ /* 0x040fe200078e0a04 */
[----:B------:R-:W1:Y:S01]  /*0860*/  F2I.U32.TRUNC.NTZ R10, R10 ;  /* 0x0000000a000a7305 */ /* 0x000e62000020f000 */
[----:B------:R-:W-:Y:S01]  /*0870*/  LEA.HI R2, R2, R7, RZ, 0x2 ;  /* 0x0000000702027211 */ /* 0x000fe200078f10ff */
[----:B------:R-:W-:Y:S02]  /*0880*/  IMAD.SHL.U32 R4, R5, 0x4, RZ ;  /* 0x0000000405047824 */ /* 0x000fe400078e00ff */
[----:B------:R-:W-:Y:S01]  /*0890*/  ISETP.NE.AND P3, PT, R11, R12, PT ;  /* 0x0000000c0b00720c */ /* 0x000fe20003f65270 */
[----:B--2---:R-:W-:Y:S01]  /*08a0*/  @!UP0 ULEA UR6, UR7, UR6, 0x18 ;  /* 0x0000000607068291 */ /* 0x004fe2000f8ec03f */
[----:B------:R-:W-:Y:S01]  /*08b0*/  LOP3.LUT R2, R2, 0xfffffffc, RZ, 0xc0, !PT ;  /* 0xfffffffc02027812 */ /* 0x000fe200078ec0ff */
[----:B------:R-:W-:Y:S01]  /*08c0*/  VOTEU.ALL UP0, P0 ;  /* 0x00000000003f7886 */ /* 0x000fe20000000000 */
[----:B------:R-:W-:-:S02]  /*08d0*/  LOP3.LUT R5, R5, 0xc, R4, 0x78, !PT ;  /* 0x0000000c05057812 */ /* 0x000fc400078e7804 */
[----:B------:R-:W-:Y:S01]  /*08e0*/  LOP3.LUT P0, RZ, R6, 0x7, RZ, 0xc0, !PT ;  /* 0x0000000706ff7812 */ /* 0x000fe2000780c0ff */
[----:B------:R-:W-:Y:S02]  /*08f0*/  IMAD.IADD R7, R7, 0x1, -R2 ;  /* 0x0000000107077824 */ /* 0x000fe400078e0a02 */
[----:B------:R-:W-:Y:S01]  /*0900*/  IMAD.MOV.U32 R6, RZ, RZ, 0x1 ;  /* 0x00000001ff067424 */ /* 0x000fe200078e00ff */
[----:B------:R-:W-:Y:S01]  /*0910*/  ISETP.LT.U32.AND P0, PT, R5, 0x2, !P0 ;  /* 0x000000020500780c */ /* 0x000fe20004701070 */
[----:B-1----:R-:W-:Y:S01]  /*0920*/  IMAD.MOV R20, RZ, RZ, -R10 ;  /* 0x000000ffff147224 */ /* 0x002fe200078e0a0a */
[----:B------:R-:W-:Y:S01]  /*0930*/  ISETP.NE.AND P1, PT, R7, 0x3, PT ;  /* 0x000000030700780c */ /* 0x000fe20003f25270 */
[----:B------:R-:W1:Y:S02]  /*0940*/  FENCE.VIEW.ASYNC.S ;  /* 0x00000000000073c6 */ /* 0x000e640000000000 */
[----:B-1----:R1:W2:Y:S01]  /*0950*/  @!UP0 SYNCS.EXCH.64 URZ, [UR6+0x170], UR4 ;  /* 0x00017004063f85b2 */ /* 0x0022a20008000100 */
[----:B------:R-:W-:Y:S01]  /*0960*/  @P3 LEA.HI R2, R5, R5, RZ, 0x1 ;  /* 0x0000000505023211 */ /* 0x000fe200078f08ff */
[----:B0-----:R-:W-:Y:S01]  /*0970*/  IMAD R11, R13, R20, R8 ;  /* 0x000000140d0b7224 */ /* 0x001fe200078e0208 */
[----:B------:R-:W-:-:S02]  /*0980*/  ISETP.EQ.OR P1, PT, R7, RZ, !P1 ;  /* 0x000000ff0700720c */ /* 0x000fc40004f22670 */
[----:B------:R-:W-:Y:S02]  /*0990*/  @P3 SHF.R.S32.HI R2, RZ, 0x1, R2 ;  /* 0x00000001ff023819 */ /* 0x000fe40000011402 */
[----:B------:R-:W-:Y:S02]  /*09a0*/  ISETP.EQ.AND P1, PT, R3, RZ, P1 ;  /* 0x000000ff0300720c */ /* 0x000fe40000f22270 */
[----:B------:R-:W-:Y:S02]  /*09b0*/  @P3 ISETP.NE.AND P5, PT, R2, R11, PT ;  /* 0x0000000b0200320c */ /* 0x000fe40003fa5270 */
[----:B------:R-:W-:Y:S02]  /*09c0*/  SEL R3, RZ, 0x1, !P0 ;  /* 0x00000001ff037807 */ /* 0x000fe40004000000 */
[----:B------:R-:W-:Y:S02]  /*09d0*/  @P3 SEL R6, RZ, 0x1, P5 ;  /* 0x00000001ff063807 */ /* 0x000fe40002800000 */
[----:B------:R-:W-:Y:S01]  /*09e0*/  SEL R4, RZ, 0x1, !P1 ;  /* 0x00000001ff047807 */ /* 0x000fe20004800000 */
[----:B------:R1:W0:Y:S01]  /*09f0*/  @!UP1 SYNCS.EXCH.64 URZ, [UR6+0x178], UR4 ;  /* 0x00017804063f95b2 */ /* 0x0002220008000100 */
[----:B------:R-:W-:Y:S01]  /*0a00*/  LOP3.LUT R6, R6, R3, RZ, 0xc0, !PT ;  /* 0x0000000306067212 */ /* 0x000fe200078ec0ff */
[----:B------:R-:W-:Y:S01]  /*0a10*/  NOP ;  /* 0x0000000000007918 */ /* 0x000fe20000000000 */
[----:B------:R-:W-:Y:S01]  /*0a20*/  SEL R4, R4, 0x2, P6 ;  /* 0x0000000204047807 */ /* 0x000fe20003000000 */
[----:B------:R-:W-:Y:S06]  /*0a30*/  @!P2 BRA `(.L_x_4) ;  /* 0x000000000008a947 */ /* 0x000fec0003800000 */
[----:B0-2---:R-:W-:Y:S01]  /*0a40*/  UCGABAR_ARV ;  /* 0x00000000000079c7 */ /* 0x005fe20008000000 */
[----:B------:R-:W-:Y:S05]  /*0a50*/  BRA `(.L_x_5) ;  /* 0x0000000000047947 */ /* 0x000fea0003800000 */
.L_x_4:
[----:B0-2---:R-:W-:Y:S01]  /*0a60*/  NOP ;  /* 0x0000000000007918 */ /* 0x005fe20000000000 */
.L_x_5:
[----:B------:R-:W0:Y:S01]  /*0a70*/  LDC R2, c[0x0][0x65c] ;  /* 0x00019700ff027b82 */ /* 0x000e220000000800 */
[----:B------:R-:W-:Y:S01]  /*0a80*/  IMAD.MOV.U32 R3, RZ, RZ, RZ ;  /* 0x000000ffff037224 */ /* 0x000fe200078e00ff */
[----:B0-----:R-:W-:Y:S01]  /*0a90*/  ISETP.NE.AND P3, PT, R2, 0x1, PT ;  /* 0x000000010200780c */ /* 0x001fe20003f65270 */
[----:B------:R-:W-:-:S12]  /*0aa0*/  IMAD.U32 R2, RZ, RZ, UR8 ;  /* 0x00000008ff027e24 */ /* 0x000fd8000f8e00ff */
[----:B------:R-:W0:Y:S01]  /*0ab0*/  @P3 LDC R15, c[0x0][0x10] ;  /* 0x00000400ff0f3b82 */ /* 0x000e220000000800 */
[----:B------:R-:W-:Y:S02]  /*0ac0*/  @P3 IMAD.MOV.U32 R9, RZ, RZ, RZ ;  /* 0x000000ffff093224 */ /* 0x000fe400078e00ff */
[----:B------:R-:W-:-:S05]  /*0ad0*/  @P3 IMAD.MOV.U32 R17, RZ, RZ, RZ ;  /* 0x000000ffff113224 */ /* 0x000fca00078e00ff */
[----:B------:R-:W2:Y:S01]  /*0ae0*/  @!P3 LDC R11, c[0x0][0xc] ;  /* 0x00000300ff0bbb82 */ /* 0x000ea20000000800 */
[----:B0-----:R-:W-:-:S04]  /*0af0*/  @P3 IMAD.WIDE.U32 R14, R15, UR8, R8 ;  /* 0x000000080f0e3c25 */ /* 0x001fc8000f8e0008 */
[----:B--2---:R-:W-:-:S04]  /*0b00*/  @!P3 IMAD.WIDE.U32 R10, R8, R11, R2 ;  /* 0x0000000b080ab225 */ /* 0x004fc800078e0002 */
[----:B------:R-:W-:Y:S02]  /*0b10*/  @P3 IMAD.MOV.U32 R2, RZ, RZ, R14 ;  /* 0x000000ffff023224 */ /* 0x000fe400078e000e */
[----:B------:R-:W-:Y:S02]  /*0b20*/  @P3 IMAD.IADD R3, R15, 0x1, R17 ;  /* 0x000000010f033824 */ /* 0x000fe400078e0211 */
[----:B------:R-:W-:Y:S02]  /*0b30*/  @!P3 IMAD.MOV.U32 R2, RZ, RZ, R10 ;  /* 0x000000ffff02b224 */ /* 0x000fe400078e000a */
[----:B------:R-:W-:Y:S01]  /*0b40*/  @!P3 IMAD.MOV.U32 R3, RZ, RZ, R11 ;  /* 0x000000ffff03b224 */ /* 0x000fe200078e000b */
[----:B------:R-:W-:Y:S06]  /*0b50*/  @!P2 BRA `(.L_x_6) ;  /* 0x00000000000ca947 */ /* 0x000fec0003800000 */
[----:B------:R-:W-:Y:S01]  /*0b60*/  UCGABAR_WAIT ;  /* 0x0000000000007dc7 */ /* 0x000fe20008000000 */
[----:B------:R-:W-:Y:S01]  /*0b70*/  CCTL.IVALL ;  /* 0x00000000ff00798f */ /* 0x000fe20002000000 */
[----:B------:R-:W-:Y:S05]  /*0b80*/  BRA `(.L_x_7) ;  /* 0x0000000000047947 */ /* 0x000fea0003800000 */
.L_x_6:
[----:B------:R-:W-:Y:S06]  /*0b90*/  BAR.SYNC.DEFER_BLOCKING 0x0 ;  /* 0x0000000000007b1d */ /* 0x000fec0000010000 */
.L_x_7:
[----:B------:R-:W-:Y:S05]  /*0ba0*/  @!P4 BRA `(.L_x_8) ;  /* 0x00000074009cc947 */ /* 0x000fea0003800000 */
[----:B------:R-:W-:-:S13]  /*0bb0*/  ISETP.GT.U32.AND P0, PT, R16, 0x1, PT ;  /* 0x000000011000780c */ /* 0x000fda0003f04070 */
[----:B-1----:R-:W-:Y:S05]  /*0bc0*/  @P0 EXIT ;  /* 0x000000000000094d */ /* 0x002fea0003800000 */
[----:B------:R-:W-:Y:S01]  /*0bd0*/  ULDC.64 UR4, c[0x0][0x650] ;  /* 0x0001940000047ab9 */ /* 0x000fe20000000a00 */
[----:B------:R-:W-:Y:S01]  /*0be0*/  PRMT R14, RZ, 0x7610, R14 ;  /* 0x00007610ff0e7816 */ /* 0x000fe2000000000e */
[----:B------:R-:W-:Y:S01]  /*0bf0*/  IMAD.MOV.U32 R10, RZ, RZ, -0x1 ;  /* 0xffffffffff0a7424 */ /* 0x000fe200078e00ff */
[----:B------:R-:W-:Y:S01]  /*0c00*/  ISETP.GE.U32.AND P0, PT, R2, UR4, PT ;  /* 0x0000000402007c0c */ /* 0x000fe2000bf06070 */
[----:B------:R-:W-:Y:S02]  /*0c10*/  IMAD.MOV.U32 R11, RZ, RZ, -0x1 ;  /* 0xffffffffff0b7424 */ /* 0x000fe400078e00ff */
[----:B------:R-:W-:Y:S01]  /*0c20*/  IMAD.MOV.U32 R7, RZ, RZ, -0x1 ;  /* 0xffffffffff077424 */ /* 0x000fe200078e00ff */
[----:B------:R-:W-:-:S13]  /*0c30*/  ISETP.GE.U32.AND.EX P0, PT, R3, UR5, PT, P0 ;  /* 0x0000000503007c0c */ /* 0x000fda000bf06100 */
[----:B------:R-:W-:Y:S05]  /*0c40*/  @P0 BRA `(.L_x_9) ;  /* 0x0000000400280947 */ /* 0x000fea0003800000 */
[----:B------:R-:W0:Y:S01]  /*0c50*/  LDC.64 R22, c[0x0][0x628] ;  /* 0x00018a00ff167b82 */ /* 0x000e220000000a00 */
[----:B------:R-:W-:Y:S02]  /*0c60*/  IMAD.MOV.U32 R10, RZ, RZ, R2 ;  /* 0x000000ffff0a7224 */ /* 0x000fe400078e0002 */
[----:B------:R-:W-:-:S05]  /*0c70*/  IMAD.MOV.U32 R11, RZ, RZ, R3 ;  /* 0x000000ffff0b7224 */ /* 0x000fca00078e0003 */
[----:B------:R-:W1:Y:S08]  /*0c80*/  LDC R18, c[0x0][0x630] ;  /* 0x00018c00ff127b82 */ /* 0x000e700000000800 */
[----:B------:R-:W2:Y:S01]  /*0c90*/  LDC.64 R24, c[0x0][0x620] ;  /* 0x00018800ff187b82 */ /* 0x000ea20000000a00 */
[----:B0-----:R-:W-:-:S04]  /*0ca0*/  ISETP.NE.U32.AND P0, PT, R22, RZ, PT ;  /* 0x000000ff1600720c */ /* 0x001fc80003f05070 */
[----:B------:R-:W-:-:S13]  /*0cb0*/  ISETP.NE.AND.EX P0, PT, R23, RZ, PT, P0 ;  /* 0x000000ff1700720c */ /* 0x000fda0003f05300 */
[----:B-12---:R-:W-:Y:S05]  /*0cc0*/  @!P0 BRA `(.L_x_10) ;  /* 0x0000000000288947 */ /* 0x006fea0003800000 */
[----:B------:R-:W0:Y:S02]  /*0cd0*/  LDC R7, c[0x0][0x634] ;  /* 0x00018d00ff077b82 */ /* 0x000e240000000800 */
[----:B0-----:R-:W-:-:S05]  /*0ce0*/  IADD3 R7, P0, R2, R7, RZ ;  /* 0x0000000702077210 */ /* 0x001fca0007f1e0ff */
[----:B------:R-:W-:-:S04]  /*0cf0*/  IMAD.X R19, RZ, RZ, R3, P0 ;  /* 0x000000ffff137224 */ /* 0x000fc800000e0603 */
[----:B------:R-:W-:-:S04]  /*0d00*/  IMAD.WIDE.U32 R10, R19, R22, RZ ;  /* 0x00000016130a7225 */ /* 0x000fc800078e00ff */
[----:B------:R-:W-:-:S04]  /*0d10*/  IMAD.WIDE.U32 R14, P0, R7, R23, R10 ;  /* 0x00000017070e7225 */ /* 0x000fc8000780000a */
[----:B------:R-:W-:-:S04]  /*0d20*/  IMAD.WIDE.U32 R10, R7, R22, RZ ;  /* 0x00000016070a7225 */ /* 0x000fc800078e00ff */
[----:B------:R-:W-:Y:S01]  /*0d30*/  IMAD.X R17, RZ, RZ, RZ, P0 ;  /* 0x000000ffff117224 */ /* 0x000fe200000e06ff */
[----:B------:R-:W-:Y:S01]  /*0d40*/  IADD3 RZ, P0, R11, R14, RZ ;  /* 0x0000000e0bff7210 */ /* 0x000fe20007f1e0ff */
[----:B------:R-:W-:-:S04]  /*0d50*/  IMAD.MOV.U32 R16, RZ, RZ, R15 ;  /* 0x000000ffff107224 */ /* 0x000fc800078e000f */
[----:B------:R-:W-:-:S08]  /*0d60*/  IMAD.WIDE.U32.X R10, R19, R23, R16, P0 ;  /* 0x00000017130a7225 */ /* 0x000fd000000e0410 */
.L_x_10:
[----:B------:R-:W0:Y:S01]  /*0d70*/  LDC.64 R26, c[0x0][0x640] ;  /* 0x00019000ff1a7b82 */ /* 0x000e220000000a00 */
[--C-:B------:R-:W-:Y:S01]  /*0d80*/  SHF.R.U64 R28, R10, R18, R11.reuse ;  /* 0x000000120a1c7219 */ /* 0x100fe2000000120b */
[----:B------:R-:W-:Y:S01]  /*0d90*/  IMAD R29, R13, R20, R8 ;  /* 0x000000140d1d7224 */ /* 0x000fe200078e0208 */
[----:B------:R-:W-:Y:S01]  /*0da0*/  SHF.R.U32.HI R7, RZ, R18, R11 ;  /* 0x00000012ff077219 */ /* 0x000fe2000001160b */
[----:B------:R-:W-:Y:S01]  /*0db0*/  IMAD.MOV.U32 R23, RZ, RZ, 0x1 ;  /* 0x00000001ff177424 */ /* 0x000fe200078e00ff */
[----:B------:R-:W-:-:S03]  /*0dc0*/  IADD3 R9, P0, RZ, -R28, RZ ;  /* 0x8000001cff097210 */ /* 0x000fc60007f1e0ff */
[----:B------:R-:W1:Y:S02]  /*0dd0*/  LDC R16, c[0x0][0x618] ;  /* 0x00018600ff107b82 */ /* 0x000e640000000800 */
[----:B------:R-:W-:Y:S02]  /*0de0*/  IMAD.X R7, RZ, RZ, ~R7, P0 ;  /* 0x000000ffff077224 */ /* 0x000fe400000e0e07 */
[----:B------:R-:W-:-:S04]  /*0df0*/  IMAD.WIDE.U32 R10, R9, R24, R2 ;  /* 0x00000018090a7225 */ /* 0x000fc800078e0002 */
[----:B------:R-:W2:Y:S01]  /*0e00*/  LDC R15, c[0x0][0x608] ;  /* 0x00018200ff0f7b82 */ /* 0x000ea20000000800 */
[----:B------:R-:W-:-:S04]  /*0e10*/  IMAD R14, R7, R24, RZ ;  /* 0x00000018070e7224 */ /* 0x000fc800078e02ff */
[----:B------:R-:W-:-:S03]  /*0e20*/  IMAD R7, R9, R25, R14 ;  /* 0x0000001909077224 */ /* 0x000fc600078e020e */
[----:B------:R-:W3:Y:S01]  /*0e30*/  LDC R22, c[0x0][0x658] ;  /* 0x00019600ff167b82 */ /* 0x000ee20000000800 */
[----:B------:R-:W-:Y:S01]  /*0e40*/  IMAD.IADD R7, R11, 0x1, R7 ;  /* 0x000000010b077824 */ /* 0x000fe200078e0207 */
[----:B0-----:R-:W-:-:S04]  /*0e50*/  ISETP.NE.U32.AND P0, PT, R26, RZ, PT ;  /* 0x000000ff1a00720c */ /* 0x001fc80003f05070 */
[----:B------:R-:W-:Y:S02]  /*0e60*/  ISETP.NE.AND.EX P0, PT, R27, RZ, PT, P0 ;  /* 0x000000ff1b00720c */ /* 0x000fe40003f05300 */
[----:B------:R-:W0:Y:S01]  /*0e70*/  LDC R18, c[0x0][0x600] ;  /* 0x00018000ff127b82 */ /* 0x000e220000000800 */
[-CC-:B-1----:R-:W-:Y:S02]  /*0e80*/  SHF.R.U64 R19, R10, R16.reuse, R7.reuse ;  /* 0x000000100a137219 */ /* 0x182fe40000001207 */
[----:B------:R-:W-:Y:S01]  /*0e90*/  SHF.R.U32.HI R10, RZ, R16, R7 ;  /* 0x00000010ff0a7219 */ /* 0x000fe20000011607 */
[----:B------:R-:W-:-:S04]  /*0ea0*/  IMAD.MOV.U32 R7, RZ, RZ, -0x1 ;  /* 0xffffffffff077424 */ /* 0x000fc800078e00ff */
[----:B------:R-:W1:Y:S01]  /*0eb0*/  LDC R21, c[0x0][0x648] ;  /* 0x00019200ff157b82 */ /* 0x000e620000000800 */
[-CC-:B--2---:R-:W-:Y:S02]  /*0ec0*/  SHF.R.U64 R16, R19, R15.reuse, R10.reuse ;  /* 0x0000000f13107219 */ /* 0x184fe4000000120a */
[----:B------:R-:W-:-:S05]  /*0ed0*/  SHF.R.U32.HI R9, RZ, R15, R10 ;  /* 0x0000000fff097219 */ /* 0x000fca000001160a */
[----:B------:R-:W2:Y:S01]  /*0ee0*/  LDC R24, c[0x0][0x638] ;  /* 0x00018e00ff187b82 */ /* 0x000ea20000000800 */
[-CC-:B---3--:R-:W-:Y:S02]  /*0ef0*/  SHF.R.U64 R20, R16, R22.reuse, R9.reuse ;  /* 0x0000001610147219 */ /* 0x188fe40000001209 */
[-C--:B------:R-:W-:Y:S02]  /*0f00*/  SHF.L.U32 R7, R7, R22.reuse, RZ ;  /* 0x0000001607077219 */ /* 0x080fe400000006ff */
[----:B------:R-:W-:Y:S01]  /*0f10*/  SHF.R.U32.HI R9, RZ, R22, R9 ;  /* 0x00000016ff097219 */ /* 0x000fe20000011609 */
[----:B------:R-:W-:Y:S01]  /*0f20*/  IMAD.MOV.U32 R8, RZ, RZ, R20 ;  /* 0x000000ffff087224 */ /* 0x000fe200078e0014 */
[----:B------:R-:W-:Y:S01]  /*0f30*/  LOP3.LUT R13, RZ, R7, RZ, 0x33, !PT ;  /* 0x00000007ff0d7212 */ /* 0x000fe200078e33ff */
[----:B------:R-:W3:Y:S01]  /*0f40*/  LDC R25, c[0x0][0x610] ;  /* 0x00018400ff197b82 */ /* 0x000ee20000000800 */
[----:B------:R-:W-:Y:S05]  /*0f50*/  @!P0 BRA `(.L_x_11) ;  /* 0x0000000000288947 */ /* 0x000fea0003800000 */
[----:B------:R-:W4:Y:S02]  /*0f60*/  LDC R7, c[0x0][0x64c] ;  /* 0x00019300ff077b82 */ /* 0x000f240000000800 */
[----:B----4-:R-:W-:-:S05]  /*0f70*/  IADD3 R7, P0, R20, R7, RZ ;  /* 0x0000000714077210 */ /* 0x010fca0007f1e0ff */
        /* <DEDUP_REMOVED lines=8> */
.L_x_11:
[----:B-1----:R-:W-:Y:S01]  /*1000*/  SHF.R.U64 R9, R8, R21, R9 ;  /* 0x0000001508097219 */ /* 0x002fe20000001209 */
[----:B0-----:R-:W-:Y:S01]  /*1010*/  VIADD R10, R18, 0xffffffff ;  /* 0xffffffff120a7836 */ /* 0x001fe20000000000 */
[----:B------:R-:W-:Y:S01]  /*1020*/  SHF.L.U32 R7, R23, R22, RZ ;  /* 0x0000001617077219 */ /* 0x000fe200000006ff */
[----:B------:R-:W-:Y:S01]  /*1030*/  IMAD.MOV.U32 R14, RZ, RZ, 0x1 ;  /* 0x00000001ff0e7424 */ /* 0x000fe200078e00ff */
[----:B------:R-:W-:Y:S01]  /*1040*/  LOP3.LUT R8, R16, R13, RZ, 0xc0, !PT ;  /* 0x0000000d10087212 */ /* 0x000fe200078ec0ff */
[----:B------:R-:W-:Y:S01]  /*1050*/  IMAD.MOV R11, RZ, RZ, -R9 ;  /* 0x000000ffff0b7224 */ /* 0x000fe200078e0a09 */
[----:B------:R-:W-:Y:S02]  /*1060*/  SEL R12, R12, R29, !P3 ;  /* 0x0000001d0c0c7207 */ /* 0x000fe40005800000 */
[----:B------:R-:W-:Y:S01]  /*1070*/  LOP3.LUT R10, R19, R10, RZ, 0xc0, !PT ;  /* 0x0000000a130a7212 */ /* 0x000fe200078ec0ff */
[----:B------:R-:W-:Y:S02]  /*1080*/  IMAD R9, R7, R9, R8 ;  /* 0x0000000907097224 */ /* 0x000fe400078e0208 */
[----:B--2---:R-:W-:-:S02]  /*1090*/  IMAD R7, R11, R24, R20 ;  /* 0x000000180b077224 */ /* 0x004fc400078e0214 */
[----:B---3--:R-:W-:Y:S02]  /*10a0*/  IMAD R12, R9, R25, R12 ;  /* 0x00000019090c7224 */ /* 0x008fe400078e020c */
[----:B------:R-:W-:-:S05]  /*10b0*/  IMAD R7, R7, R18, R10 ;  /* 0x0000001207077224 */ /* 0x000fca00078e020a */
[----:B------:R-:W-:Y:S02]  /*10c0*/  SEL R11, R7, R12, !P3 ;  /* 0x0000000c070b7207 */ /* 0x000fe40005800000 */
[----:B------:R-:W-:Y:S01]  /*10d0*/  SEL R10, R12, R7, !P3 ;  /* 0x000000070c0a7207 */ /* 0x000fe20005800000 */
[----:B------:R-:W-:-:S07]  /*10e0*/  IMAD.MOV.U32 R7, RZ, RZ, R28 ;  /* 0x000000ffff077224 */ /* 0x000fce00078e001c */
.L_x_9:
[----:B------:R-:W-:-:S08]  /*10f0*/  NOP ;  /* 0x0000000000007918 */ /* 0x000fd00000000000 */
[----:B------:R-:W0:Y:S02]  /*1100*/  USETMAXREG.TRY_ALLOC.CTAPOOL UP0, 0xe8 ;  /* 0x000000e8000079c8 */ /* 0x000e240008000600 */
[----:B0-----:R-:W-:-:S13]  /*1110*/  PLOP3.LUT P0, PT, PT, PT, UP0, 0x80, 0x0 ;  /* 0x000000000000781c */ /* 0x001fda0003f0f008 */
[----:B------:R-:W-:Y:S05]  /*1120*/  @!P0 BRA `(.L_x_9) ;  /* 0xfffffffc00f08947 */ /* 0x000fea000383ffff */
[----:B------:R-:W-:Y:S01]  /*1130*/  ULDC.64 UR4, c[0x0][0x598] ;  /* 0x0001660000047ab9 */ /* 0x000fe20000000a00 */
[----:B------:R-:W-:Y:S01]  /*1140*/  ULDC.64 UR16, c[0x0][0x208] ;  /* 0x0000820000107ab9 */ /* 0x000fe20000000a00 */
[----:B------:R-:W-:-:S04]  /*1150*/  ISETP.NE.U32.AND P0, PT, RZ, UR4, PT ;  /* 0x00000004ff007c0c */ /* 0x000fc8000bf05070 */
[----:B------:R-:W-:-:S13]  /*1160*/  ISETP.NE.AND.EX P0, PT, RZ, UR5, PT, P0 ;  /* 0x00000005ff007c0c */ /* 0x000fda000bf05300 */
[----:B------:R-:W-:Y:S05]  /*1170*/  @!P0 BRA `(.L_x_12) ;  /* 0x00000000001c8947 */ /* 0x000fea0003800000 */
[----:B------:R-:W0:Y:S02]  /*1180*/  LDC.64 R8, c[0x0][0x598] ;  /* 0x00016600ff087b82 */ /* 0x000e240000000a00 */
[----:B0-----:R-:W2:Y:S02]  /*1190*/  LDG.E.64 R8, desc[UR16][R8.64] ;  /* 0x0000001008087981 */ /* 0x001ea4000c1e1b00 */
[----:B--2---:R-:W-:-:S04]  /*11a0*/  ISETP.NE.U32.AND P0, PT, R8, RZ, PT ;  /* 0x000000ff0800720c */ /* 0x004fc80003f05070 */
[----:B------:R-:W-:-:S13]  /*11b0*/  ISETP.NE.AND.EX P0, PT, R9, RZ, PT, P0 ;  /* 0x000000ff0900720c */ /* 0x000fda0003f05300 */
[----:B------:R-:W-:Y:S05]  /*11c0*/  @!P0 BRA `(.L_x_12) ;  /* 0x0000000000088947 */ /* 0x000fea0003800000 */
[----:B------:R0:W5:Y:S01]  /*11d0*/  LD.E R8, desc[UR16][R8.64] ;  /* 0x0000001008087980 */ /* 0x000162000c101900 */
[----:B------:R-:W-:Y:S05]  /*11e0*/  BRA `(.L_x_13) ;  /* 0x0000000000207947 */ /* 0x000fea0003800000 */
.L_x_12:
[----:B------:R-:W-:Y:S02]  /*11f0*/  ULDC.64 UR4, c[0x0][0x588] ;  /* 0x0001620000047ab9 */ /* 0x000fe40000000a00 */
[----:B------:R-:W-:-:S04]  /*1200*/  ISETP.NE.U32.AND P0, PT, RZ, UR4, PT ;  /* 0x00000004ff007c0c */ /* 0x000fc8000bf05070 */
[----:B------:R-:W-:-:S13]  /*1210*/  ISETP.NE.AND.EX P0, PT, RZ, UR5, PT, P0 ;  /* 0x00000005ff007c0c */ /* 0x000fda000bf05300 */
[----:B------:R-:W-:Y:S05]  /*1220*/  @!P0 BRA `(.L_x_14) ;  /* 0x00000000000c8947 */ /* 0x000fea0003800000 */
[----:B------:R-:W0:Y:S02]  /*1230*/  LDC.64 R8, c[0x0][0x588] ;  /* 0x00016200ff087b82 */ /* 0x000e240000000a00 */
[----:B0-----:R1:W5:Y:S01]  /*1240*/  LDG.E R8, desc[UR16][R8.64] ;  /* 0x0000001008087981 */ /* 0x001362000c1e1900 */
[----:B------:R-:W-:Y:S05]  /*1250*/  BRA `(.L_x_13) ;  /* 0x0000000000047947 */ /* 0x000fea0003800000 */
.L_x_14:
[----:B------:R-:W2:Y:S02]  /*1260*/  LDC R8, c[0x0][0x580] ;  /* 0x00016000ff087b82 */ /* 0x000ea40000000800 */
.L_x_13:
[----:B------:R-:W-:Y:S02]  /*1270*/  ULDC.64 UR4, c[0x0][0x5a0] ;  /* 0x0001680000047ab9 */ /* 0x000fe40000000a00 */
[----:B------:R-:W-:-:S04]  /*1280*/  ISETP.NE.U32.AND P0, PT, RZ, UR4, PT ;  /* 0x00000004ff007c0c */ /* 0x000fc8000bf05070 */
[----:B------:R-:W-:-:S13]  /*1290*/  ISETP.NE.AND.EX P0, PT, RZ, UR5, PT, P0 ;  /* 0x00000005ff007c0c */ /* 0x000fda000bf05300 */
[----:B------:R-:W-:Y:S05]  /*12a0*/  @!P0 BRA `(.L_x_15) ;  /* 0x00000000001c8947 */ /* 0x000fea0003800000 */
[----:B------:R-:W3:Y:S02]  /*12b0*/  LDC.64 R12, c[0x0][0x5a0] ;  /* 0x00016800ff0c7b82 */ /* 0x000ee40000000a00 */
[----:B---3--:R-:W3:Y:S02]  /*12c0*/  LDG.E.64 R12, desc[UR16][R12.64] ;  /* 0x000000100c0c7981 */ /* 0x008ee4000c1e1b00 */
[----:B---3--:R-:W-:-:S04]  /*12d0*/  ISETP.NE.U32.AND P0, PT, R12, RZ, PT ;  /* 0x000000ff0c00720c */ /* 0x008fc80003f05070 */
[----:B------:R-:W-:-:S13]  /*12e0*/  ISETP.NE.AND.EX P0, PT, R13, RZ, PT, P0 ;  /* 0x000000ff0d00720c */ /* 0x000fda0003f05300 */
[----:B------:R-:W-:Y:S05]  /*12f0*/  @!P0 BRA `(.L_x_15) ;  /* 0x0000000000088947 */ /* 0x000fea0003800000 */
[----:B01----:R0:W5:Y:S01]  /*1300*/  LD.E R9, desc[UR16][R12.64] ;  /* 0x000000100c097980 */ /* 0x003162000c101900 */
[----:B------:R-:W-:Y:S05]  /*1310*/  BRA `(.L_x_16) ;  /* 0x0000000000207947 */ /* 0x000fea0003800000 */
.L_x_15:
[----:B------:R-:W-:Y:S02]  /*1320*/  ULDC.64 UR4, c[0x0][0x590] ;  /* 0x0001640000047ab9 */ /* 0x000fe40000000a00 */
[----:B------:R-:W-:-:S04]  /*1330*/  ISETP.NE.U32.AND P0, PT, RZ, UR4, PT ;  /* 0x00000004ff007c0c */ /* 0x000fc8000bf05070 */
[----:B------:R-:W-:-:S13]  /*1340*/  ISETP.NE.AND.EX P0, PT, RZ, UR5, PT, P0 ;  /* 0x00000005ff007c0c */ /* 0x000fda000bf05300 */
[----:B------:R-:W-:Y:S05]  /*1350*/  @!P0 BRA `(.L_x_17) ;  /* 0x00000000000c8947 */ /* 0x000fea0003800000 */
[----:B------:R-:W0:Y:S02]  /*1360*/  LDC.64 R12, c[0x0][0x590] ;  /* 0x00016400ff0c7b82 */ /* 0x000e240000000a00 */
[----:B01----:R1:W5:Y:S01]  /*1370*/  LDG.E R9, desc[UR16][R12.64] ;  /* 0x000000100c097981 */ /* 0x003362000c1e1900 */
[----:B------:R-:W-:Y:S05]  /*1380*/  BRA `(.L_x_16) ;  /* 0x0000000000047947 */ /* 0x000fea0003800000 */
.L_x_17:
[----:B01----:R-:W3:Y:S02]  /*1390*/  LDC R9, c[0x0][0x584] ;  /* 0x00016100ff097b82 */ /* 0x003ee40000000800 */
.L_x_16:
[----:B------:R-:W-:-:S13]  /*13a0*/  LOP3.LUT P0, RZ, R14, 0xff, RZ, 0xc0, !PT ;  /* 0x000000ff0eff7812 */ /* 0x000fda000780c0ff */
[----:B------:R-:W-:Y:S05]  /*13b0*/  @!P0 EXIT ;  /* 0x000000000000894d */ /* 0x000fea0003800000 */
[----:B------:R-:W-:Y:S01]  /*13c0*/  ULDC UR4, c[0x0][0x28c] ;  /* 0x0000a30000047ab9 */ /* 0x000fe20000000800 */
[----:B------:R-:W-:Y:S01]  /*13d0*/  LOP3.LUT R144, R4, 0x1, RZ, 0xfc, !PT ;  /* 0x0000000104907812 */ /* 0x000fe200078efcff */
[----:B------:R-:W-:-:S04]  /*13e0*/  UIADD3 UR4, UR4, 0x1f, URZ ;  /* 0x0000001f04047890 */ /* 0x000fc8000fffe03f */
[----:B------:R-:W-:-:S04]  /*13f0*/  USHF.R.S32.HI UR5, URZ, 0x1f, UR4 ;  /* 0x0000001f3f057899 */ /* 0x000fc80008011404 */
[----:B------:R-:W-:-:S03]  /*1400*/  ULEA.HI UR5, UR5, UR4, URZ, 0x5 ;  /* 0x0000000405057291 */ /* 0x000fc6000f8f283f */
[----:B------:R-:W-:Y:S01]  /*1410*/  UMOV UR4, URZ ;  /* 0x0000003f00047c82 */ /* 0x000fe20008000000 */
[----:B------:R-:W-:-:S03]  /*1420*/  USHF.R.S32.HI UR9, URZ, 0x5, UR5 ;  /* 0x000000053f097899 */ /* 0x000fc60008011405 */
[----:B------:R-:W-:-:S09]  /*1430*/  UMOV UR5, URZ ;  /* 0x0000003f00057c82 */ /* 0x000fd20008000000 */
.L_x_172:
[----:B01----:R-:W-:Y:S01]  /*1440*/  LOP3.LUT R12, R0, 0x80, RZ, 0xc0, !PT ;  /* 0x00000080000c7812 */ /* 0x003fe200078ec0ff */
[----:B------:R-:W0:Y:S01]  /*1450*/  S2UR UR13, SR_CgaCtaId ;  /* 0x00000000000d79c3 */ /* 0x000e220000008800 */
[----:B------:R-:W-:Y:S01]  /*1460*/  UMOV UR12, 0x400 ;  /* 0x00000400000c7882 */ /* 0x000fe20000000000 */
[----:B------:R-:W-:Y:S01]  /*1470*/  UMOV UR6, URZ ;  /* 0x0000003f00067c82 */ /* 0x000fe20008000000 */
[----:B------:R-:W-:Y:S01]  /*1480*/  SHF.R.U32.HI R12, RZ, 0x7, R12 ;  /* 0x00000007ff0c7819 */ /* 0x000fe2000001160c */
[----:B------:R-:W-:Y:S01]  /*1490*/  UMOV UR7, URZ ;  /* 0x0000003f00077c82 */ /* 0x000fe20008000000 */
[----:B------:R-:W-:Y:S01]  /*14a0*/  UMOV UR18, UR5 ;  /* 0x0000000500127c82 */ /* 0x000fe20008000000 */
[----:B------:R-:W-:Y:S02]  /*14b0*/  CS2R R20, SRZ ;  /* 0x0000000000147805 */ /* 0x000fe4000001ff00 */
[----:B------:R-:W-:Y:S01]  /*14c0*/  CS2R R18, SRZ ;  /* 0x0000000000127805 */ /* 0x000fe2000001ff00 */
[----:B------:R-:W1:Y:S01]  /*14d0*/  LDC R13, c[0x0][0x28c] ;  /* 0x0000a300ff0d7b82 */ /* 0x000e620000000800 */
[----:B----4-:R-:W4:Y:S01]  /*14e0*/  SHFL.IDX PT, R12, R12, RZ, 0x1f ;  /* 0x00001fff0c0c7589 */ /* 0x010f2200000e0000 */
[----:B------:R-:W-:-:S02]  /*14f0*/  CS2R R22, SRZ ;  /* 0x0000000000167805 */ /* 0x000fc4000001ff00 */
[----:B------:R-:W-:Y:S02]  /*1500*/  CS2R R88, SRZ ;  /* 0x0000000000587805 */ /* 0x000fe4000001ff00 */
[----:B------:R-:W-:Y:S02]  /*1510*/  CS2R R90, SRZ ;  /* 0x00000000005a7805 */ /* 0x000fe4000001ff00 */
[----:B------:R-:W-:Y:S02]  /*1520*/  CS2R R92, SRZ ;  /* 0x00000000005c7805 */ /* 0x000fe4000001ff00 */
[----:B------:R-:W-:Y:S02]  /*1530*/  CS2R R94, SRZ ;  /* 0x00000000005e7805 */ /* 0x000fe4000001ff00 */
[----:B------:R-:W-:Y:S02]  /*1540*/  CS2R R98, SRZ ;  /* 0x0000000000627805 */ /* 0x000fe4000001ff00 */
        /* <DEDUP_REMOVED lines=16> */
[----:B-1----:R-:W-:Y:S02]  /*1650*/  ISETP.GE.AND P0, PT, R13, 0x1, PT ;  /* 0x000000010d00780c */ /* 0x002fe40003f06270 */
[----:B------:R-:W-:Y:S02]  /*1660*/  CS2R R130, SRZ ;  /* 0x0000000000827805 */ /* 0x000fe4000001ff00 */
[----:B----4-:R-:W-:-:S02]  /*1670*/  R2UR UR8, R12 ;  /* 0x000000000c0872ca */ /* 0x010fc400000e0000 */
[----:B------:R-:W-:Y:S02]  /*1680*/  CS2R R132, SRZ ;  /* 0x0000000000847805 */ /* 0x000fe4000001ff00 */
[----:B------:R-:W-:Y:S02]  /*1690*/  CS2R R134, SRZ ;  /* 0x0000000000867805 */ /* 0x000fe4000001ff00 */
[----:B------:R-:W-:Y:S02]  /*16a0*/  CS2R R136, SRZ ;  /* 0x0000000000887805 */ /* 0x000fe4000001ff00 */
[----:B------:R-:W-:Y:S02]  /*16b0*/  CS2R R138, SRZ ;  /* 0x00000000008a7805 */ /* 0x000fe4000001ff00 */
[----:B------:R-:W-:Y:S02]  /*16c0*/  CS2R R140, SRZ ;  /* 0x00000000008c7805 */ /* 0x000fe4000001ff00 */
[----:B------:R-:W-:Y:S01]  /*16d0*/  CS2R R142, SRZ ;  /* 0x00000000008e7805 */ /* 0x000fe2000001ff00 */
[----:B------:R-:W-:Y:S01]  /*16e0*/  IMAD.MOV.U32 R145, RZ, RZ, RZ ;  /* 0x000000ffff917224 */ /* 0x000fe200078e00ff */
[----:B------:R-:W-:Y:S01]  /*16f0*/  CS2R R56, SRZ ;  /* 0x0000000000387805 */ /* 0x000fe2000001ff00 */
[----:B------:R-:W-:Y:S01]  /*1700*/  IMAD.MOV.U32 R147, RZ, RZ, RZ ;  /* 0x000000ffff937224 */ /* 0x000fe200078e00ff */
[----:B------:R-:W-:Y:S01]  /*1710*/  CS2R R58, SRZ ;  /* 0x00000000003a7805 */ /* 0x000fe2000001ff00 */
[----:B------:R-:W-:Y:S01]  /*1720*/  IMAD.U32 R16, RZ, RZ, UR4 ;  /* 0x00000004ff107e24 */ /* 0x000fe2000f8e00ff */
[----:B------:R-:W-:Y:S01]  /*1730*/  CS2R R60, SRZ ;  /* 0x00000000003c7805 */ /* 0x000fe2000001ff00 */
[----:B------:R-:W-:Y:S01]  /*1740*/  ULEA.HI UR10, UR8, UR8, URZ, 0x1 ;  /* 0x00000008080a7291 */ /* 0x000fe2000f8f083f */
[----:B------:R-:W-:-:S02]  /*1750*/  CS2R R62, SRZ ;  /* 0x00000000003e7805 */ /* 0x000fc4000001ff00 */
[----:B------:R-:W-:Y:S02]  /*1760*/  CS2R R64, SRZ ;  /* 0x0000000000407805 */ /* 0x000fe4000001ff00 */
[----:B------:R-:W-:Y:S01]  /*1770*/  CS2R R66, SRZ ;  /* 0x0000000000427805 */ /* 0x000fe2000001ff00 */
[----:B------:R-:W-:Y:S01]  /*1780*/  ULOP3.LUT UR11, UR10, 0x1ffffe, URZ, 0xc0, !UPT ;  /* 0x001ffffe0a0b7892 */ /* 0x000fe2000f8ec03f */
[----:B------:R-:W-:Y:S01]  /*1790*/  CS2R R68, SRZ ;  /* 0x0000000000447805 */ /* 0x000fe2000001ff00 */
[----:B0-----:R-:W-:Y:S01]  /*17a0*/  ULEA UR10, UR13, UR12, 0x18 ;  /* 0x0000000c0d0a7291 */ /* 0x001fe2000f8ec03f */
[----:B------:R-:W-:Y:S01]  /*17b0*/  CS2R R70, SRZ ;  /* 0x0000000000467805 */ /* 0x000fe2000001ff00 */
[----:B------:R-:W-:Y:S01]  /*17c0*/  UIADD3 UR11, UR8, -UR11, URZ ;  /* 0x8000000b080b7290 */ /* 0x000fe2000fffe03f */
[----:B------:R-:W-:Y:S02]  /*17d0*/  CS2R R72, SRZ ;  /* 0x0000000000487805 */ /* 0x000fe4000001ff00 */
[----:B------:R-:W-:Y:S01]  /*17e0*/  CS2R R74, SRZ ;  /* 0x00000000004a7805 */ /* 0x000fe2000001ff00 */
[----:B------:R-:W-:Y:S01]  /*17f0*/  UMOV UR8, URZ ;  /* 0x0000003f00087c82 */ /* 0x000fe20008000000 */
[----:B------:R-:W-:Y:S01]  /*1800*/  ULEA UR11, UR11, UR10, 0xb ;  /* 0x0000000a0b0b7291 */ /* 0x000fe2000f8e583f */
[----:B------:R-:W-:-:S02]  /*1810*/  CS2R R76, SRZ ;  /* 0x00000000004c7805 */ /* 0x000fc4000001ff00 */
[----:B------:R-:W-:Y:S02]  /*1820*/  CS2R R78, SRZ ;  /* 0x00000000004e7805 */ /* 0x000fe4000001ff00 */
[----:B------:R-:W-:Y:S01]  /*1830*/  CS2R R80, SRZ ;  /* 0x0000000000507805 */ /* 0x000fe2000001ff00 */
[----:B------:R-:W-:Y:S01]  /*1840*/  UIADD3 UR11, UR11, 0x280, URZ ;  /* 0x000002800b0b7890 */ /* 0x000fe2000fffe03f */
[----:B------:R-:W-:Y:S02]  /*1850*/  CS2R R82, SRZ ;  /* 0x0000000000527805 */ /* 0x000fe4000001ff00 */
[----:B------:R-:W-:Y:S02]  /*1860*/  CS2R R84, SRZ ;  /* 0x0000000000547805 */ /* 0x000fe4000001ff00 */
[----:B------:R-:W-:Y:S01]  /*1870*/  CS2R R86, SRZ ;  /* 0x0000000000567805 */ /* 0x000fe2000001ff00 */
[----:B------:R-:W-:Y:S01]  /*1880*/  USHF.R.U32.HI UR11, URZ, 0x4, UR11 ;  /* 0x000000043f0b7899 */ /* 0x000fe2000801160b */
[----:B------:R-:W-:-:S02]  /*1890*/  CS2R R24, SRZ ;  /* 0x0000000000187805 */ /* 0x000fc4000001ff00 */
[----:B------:R-:W-:Y:S02]  /*18a0*/  CS2R R26, SRZ ;  /* 0x00000000001a7805 */ /* 0x000fe4000001ff00 */
[----:B------:R-:W-:Y:S01]  /*18b0*/  CS2R R28, SRZ ;  /* 0x00000000001c7805 */ /* 0x000fe2000001ff00 */
[----:B------:R-:W-:Y:S01]  /*18c0*/  ULOP3.LUT UR11, UR11, 0x3fff, URZ, 0xc0, !UPT ;  /* 0x00003fff0b0b7892 */ /* 0x000fe2000f8ec03f */
        /* <DEDUP_REMOVED lines=12> */
[----:B------:R-:W-:Y:S01]  /*1990*/  CS2R R54, SRZ ;  /* 0x0000000000367805 */ /* 0x000fe2000001ff00 */
[----:B--23--:R-:W-:Y:S06]  /*19a0*/  @!P0 BRA `(.L_x_18) ;  /* 0x0000000800308947 */ /* 0x00cfec0003800000 */
[----:B------:R-:W-:-:S13]  /*19b0*/  ISETP.NE.AND P1, PT, R144, 0x3, PT ;  /* 0x000000039000780c */ /* 0x000fda0003f25270 */
[----:B------:R-:W-:Y:S05]  /*19c0*/  @!P1 BRA `(.L_x_19) ;  /* 0x0000000000049947 */ /* 0x000fea0003800000 */
[----:B------:R-:W-:Y:S01]  /*19d0*/  BPT.TRAP 0x1 ;  /* 0x000000040000795c */ /* 0x000fe20000300000 */
.L_x_19:
[----:B------:R-:W-:Y:S01]  /*19e0*/  ULEA UR7, UR5, UR10, 0x3 ;  /* 0x0000000a05077291 */ /* 0x000fe2000f8e183f */
[----:B------:R-:W-:-:S05]  /*19f0*/  IMAD.U32 R12, RZ, RZ, UR4 ;  /* 0x00000004ff0c7e24 */ /* 0x000fca000f8e00ff */
[----:B------:R-:W-:-:S04]  /*1a00*/  SHF.L.U32 R12, R12, 0x1f, RZ ;  /* 0x0000001f0c0c7819 */ /* 0x000fc800000006ff */
[----:B------:R0:W1:Y:S01]  /*1a10*/  SYNCS.PHASECHK.TRANS64.TRYWAIT P0, [UR7], R12 ;  /* 0x0000000cff0075a7 */ /* 0x0000620008000147 */
[----:B------:R-:W-:Y:S05]  /*1a20*/  @!P1 BRA `(.L_x_20) ;  /* 0x0000000000049947 */ /* 0x000fea0003800000 */
[----:B------:R-:W-:Y:S01]  /*1a30*/  BPT.TRAP 0x1 ;  /* 0x000000040000795c */ /* 0x000fe20000300000 */
.L_x_20:
[----:B------:R-:W-:Y:S01]  /*1a40*/  UMOV UR6, 0x1 ;  /* 0x0000000100067882 */ /* 0x000fe20000000000 */
[----:B------:R-:W-:Y:S01]  /*1a50*/  IMAD.MOV.U32 R20, RZ, RZ, RZ ;  /* 0x000000ffff147224 */ /* 0x000fe200078e00ff */
[----:B-1----:R-:W-:Y:S06]  /*1a60*/  @P0 BRA `(.L_x_21) ;  /* 0x0000000000080947 */ /* 0x002fec0003800000 */
[----:B------:R-:W1:Y:S02]  /*1a70*/  SYNCS.PHASECHK.TRANS64.TRYWAIT P0, [UR7], R12 ;  /* 0x0000000cff0075a7 */ /* 0x000e640008000147 */
[----:B-1----:R-:W-:Y:S05]  /*1a80*/  @!P0 BRA `(.L_x_22) ;  /* 0x0000008400d08947 */ /* 0x002fea0003800000 */
.L_x_21:
[----:B------:R-:W-:Y:S01]  /*1a90*/  UIADD3 UR7, UR10, 0x2c280, URZ ;  /* 0x0002c2800a077890 */ /* 0x000fe2000fffe03f */
[----:B------:R-:W-:Y:S01]  /*1aa0*/  WARPGROUP.ARRIVE ;  /* 0x00000000000079c5 */ /* 0x000fe20000000000 */
[----:B------:R-:W-:Y:S01]  /*1ab0*/  ULOP3.LUT UR12, UR11, 0x10000, URZ, 0xfc, !UPT ;  /* 0x000100000b0c7892 */ /* 0x000fe2000f8efc3f */
[----:B------:R-:W-:Y:S01]  /*1ac0*/  IMAD.MOV.U32 R21, RZ, RZ, RZ ;  /* 0x000000ffff157224 */ /* 0x000fe200078e00ff */
[----:B------:R-:W-:Y:S01]  /*1ad0*/  USHF.R.U32.HI UR7, URZ, 0x4, UR7 ;  /* 0x000000043f077899 */ /* 0x000fe20008011607 */
[----:B------:R-:W-:Y:S01]  /*1ae0*/  CS2R R18, SRZ ;  /* 0x0000000000127805 */ /* 0x000fe2000001ff00 */
[----:B------:R-:W-:Y:S01]  /*1af0*/  ULEA UR12, UR5, UR12, 0x9 ;  /* 0x0000000c050c7291 */ /* 0x000fe2000f8e483f */
[----:B------:R-:W-:Y:S01]  /*1b00*/  CS2R R22, SRZ ;  /* 0x0000000000167805 */ /* 0x000fe2000001ff00 */
[----:B------:R-:W-:Y:S01]  /*1b10*/  ULOP3.LUT UR7, UR7, 0x3fff, URZ, 0xc0, !UPT ;  /* 0x00003fff07077892 */ /* 0x000fe2000f8ec03f */
[----:B------:R-:W-:Y:S01]  /*1b20*/  CS2R R88, SRZ ;  /* 0x0000000000587805 */ /* 0x000fe2000001ff00 */
[----:B------:R-:W-:Y:S01]  /*1b30*/  UMOV UR13, 0xc0000010 ;  /* 0xc0000010000d7882 */ /* 0x000fe20000000000 */
[----:B------:R-:W-:Y:S01]  /*1b40*/  UMOV UR15, 0xc0000010 ;  /* 0xc0000010000f7882 */ /* 0x000fe20000000000 */
[----:B------:R-:W-:Y:S01]  /*1b50*/  ULOP3.LUT UR7, UR7, 0x10000, URZ, 0xfc, !UPT ;  /* 0x0001000007077892 */ /* 0x000fe2000f8efc3f */
[----:B------:R-:W-:-:S02]  /*1b60*/  CS2R R90, SRZ ;  /* 0x00000000005a7805 */ /* 0x000fc4000001ff00 */
[----:B------:R-:W-:Y:S02]  /*1b70*/  CS2R R92, SRZ ;  /* 0x00000000005c7805 */ /* 0x000fe4000001ff00 */
[----:B------:R-:W-:Y:S01]  /*1b80*/  CS2R R94, SRZ ;  /* 0x00000000005e7805 */ /* 0x000fe2000001ff00 */
[----:B------:R-:W-:Y:S01]  /*1b90*/  ULEA UR14, UR5, UR7, 0x7 ;  /* 0x00000007050e7291 */ /* 0x000fe2000f8e383f */
[----:B------:R-:W-:Y:S01]  /*1ba0*/  CS2R R98, SRZ ;  /* 0x0000000000627805 */ /* 0x000fe2000001ff00 */
[----:B------:R-:W-:Y:S01]  /*1bb0*/  UIADD3 UR7, UR12, 0x100, URZ ;  /* 0x000001000c077890 */ /* 0x000fe2000fffe03f */
[----:B------:R-:W-:Y:S02]  /*1bc0*/  CS2R R96, SRZ ;  /* 0x0000000000607805 */ /* 0x000fe4000001ff00 */
[----:B------:R-:W-:Y:S02]  /*1bd0*/  CS2R R100, SRZ ;  /* 0x0000000000647805 */ /* 0x000fe4000001ff00 */
[----:B------:R-:W-:-:S02]  /*1be0*/  CS2R R102, SRZ ;  /* 0x0000000000667805 */ /* 0x000fc4000001ff00 */
[----:B------:R-:W-:Y:S02]  /*1bf0*/  CS2R R104, SRZ ;  /* 0x0000000000687805 */ /* 0x000fe4000001ff00 */
[----:B------:R-:W-:Y:S02]  /*1c00*/  CS2R R106, SRZ ;  /* 0x00000000006a7805 */ /* 0x000fe4000001ff00 */
[----:B------:R-:W-:Y:S01]  /*1c10*/  CS2R R110, SRZ ;  /* 0x00000000006e7805 */ /* 0x000fe2000001ff00 */
[----:B------:R-:W-:Y:S01]  /*1c20*/  QGMMA.64x64x32.F32.E5M2.E5M2 R56, gdesc[UR12], RZ, !UPT ;  /* 0x00e000000c3879f3 */ /* 0x000fe2000c7038ff */
[----:B------:R-:W-:Y:S01]  /*1c30*/  UMOV UR12, UR7 ;  /* 0x00000007000c7c82 */ /* 0x000fe20008000000 */
[----:B------:R-:W-:Y:S01]  /*1c40*/  ULDC UR7, c[0x0][0x50c] ;  /* 0x0001430000077ab9 */ /* 0x000fe20000000800 */
[----:B------:R-:W-:Y:S01]  /*1c50*/  UMOV UR13, 0xc0000010 ;  /* 0xc0000010000d7882 */ /* 0x000fe20000000000 */
[----:B------:R-:W-:Y:S01]  /*1c60*/  UISETP.NE.AND UP0, UPT, UR7, 0x1, UPT ;  /* 0x000000010700788c */ /* 0x000fe2000bf05270 */
[----:B------:R-:W-:Y:S01]  /*1c70*/  QGMMA.64x64x32.F32.E5M2.E5M2 R24, gdesc[UR12], RZ, !UPT, gsb0 ;  /* 0x00e000000c1879f3 */ /* 0x000fe2000c0038ff */
[----:B------:R-:W-:-:S02]  /*1c80*/  CS2R R108, SRZ ;  /* 0x00000000006c7805 */ /* 0x000fc4000001ff00 */
[----:B------:R-:W-:Y:S01]  /*1c90*/  CS2R R112, SRZ ;  /* 0x0000000000707805 */ /* 0x000fe2000001ff00 */
[----:B------:R-:W-:Y:S01]  /*1ca0*/  USEL UR7, URZ, 0x1, UP0 ;  /* 0x000000013f077887 */ /* 0x000fe20008000000 */
[----:B------:R-:W-:Y:S02]  /*1cb0*/  CS2R R114, SRZ ;  /* 0x0000000000727805 */ /* 0x000fe4000001ff00 */
[----:B------:R-:W-:Y:S02]  /*1cc0*/  CS2R R116, SRZ ;  /* 0x0000000000747805 */ /* 0x000fe4000001ff00 */
[----:B------:R-:W-:Y:S02]  /*1cd0*/  CS2R R118, SRZ ;  /* 0x0000000000767805 */ /* 0x000fe4000001ff00 */
[----:B------:R-:W-:Y:S02]  /*1ce0*/  CS2R R120, SRZ ;  /* 0x0000000000787805 */ /* 0x000fe4000001ff00 */
[----:B------:R-:W-:-:S02]  /*1cf0*/  CS2R R122, SRZ ;  /* 0x00000000007a7805 */ /* 0x000fc4000001ff00 */
[----:B------:R-:W-:Y:S02]  /*1d00*/  ISETP.NE.AND P0, PT, RZ, UR7, PT ;  /* 0x00000007ff007c0c */ /* 0x000fe4000bf05270 */
        /* <DEDUP_REMOVED lines=9> */
[----:B------:R-:W-:Y:S01]  /*1da0*/  CS2R R142, SRZ ;  /* 0x00000000008e7805 */ /* 0x000fe2000001ff00 */
[----:B------:R-:W-:Y:S02]  /*1db0*/  IMAD.MOV.U32 R145, RZ, RZ, RZ ;  /* 0x000000ffff917224 */ /* 0x000fe400078e00ff */
[----:B------:R-:W-:Y:S01]  /*1dc0*/  IMAD.MOV.U32 R147, RZ, RZ, RZ ;  /* 0x000000ffff937224 */ /* 0x000fe200078e00ff */
[----:B------:R-:W-:Y:S06]  /*1dd0*/  @!P0 BRA `(.L_x_23) ;  /* 0x0000000400088947 */ /* 0x000fec0003800000 */
[----:B------:R-:W-:Y:S02]  /*1de0*/  WARPGROUP.DEPBAR.LE gsb0, 0x0 ;  /* 0x00008000000079c5 */ /* 0x000fe40000010000 */
[----:B------:R-:W-:-:S01]  /*1df0*/  FADD R147, RZ, R56 ;  /* 0x00000038ff937221 */ /* 0x000fc20000000000 */
[----:B------:R-:W-:Y:S01]  /*1e00*/  FADD R142, RZ, R57 ;  /* 0x00000039ff8e7221 */ /* 0x000fe20000000000 */
        /* <DEDUP_REMOVED lines=62> */
[----:B------:R-:W-:-:S06]  /*21f0*/  UMOV UR6, URZ ;  /* 0x0000003f00067c82 */ /* 0x000fcc0008000000 */
.L_x_23:
[----:B------:R-:W-:-:S04]  /*2200*/  UIADD3 UR18, UR5, 0x1, URZ ;  /* 0x0000000105127890 */ /* 0x000fc8000fffe03f */
[----:B------:R-:W-:-:S04]  /*2210*/  UISETP.NE.AND UP0, UPT, UR18, 0x16, UPT ;  /* 0x000000161200788c */ /* 0x000fc8000bf05270 */
[----:B------:R-:W-:Y:S02]  /*2220*/  USEL UR8, URZ, 0x1, UP0 ;  /* 0x000000013f087887 */ /* 0x000fe40008000000 */
[----:B------:R-:W-:Y:S02]  /*2230*/  USEL UR18, UR18, URZ, UP0 ;  /* 0x0000003f12127287 */ /* 0x000fe40008000000 */
[----:B------:R-:W-:-:S06]  /*2240*/  ULOP3.LUT UR8, UR4, UR8, URZ, 0x3c, !UPT ;  /* 0x0000000804087292 */ /* 0x000fcc000f8e3c3f */
[----:B------:R-:W-:Y:S01]  /*2250*/  IMAD.U32 R16, RZ, RZ, UR8 ;  /* 0x00000008ff107e24 */ /* 0x000fe2000f8e00ff */
[----:B------:R-:W-:-:S06]  /*2260*/  UMOV UR8, 0x1 ;  /* 0x0000000100087882 */ /* 0x000fcc0000000000 */
.L_x_18:
[----:B------:R-:W-:-:S04]  /*2270*/  UISETP.LT.AND UP0, UPT, UR9, 0x1, UPT ;  /* 0x000000010900788c */ /* 0x000fc8000bf01270 */
[----:B------:R-:W-:-:S04]  /*2280*/  USEL UR12, UR9, 0x1, UP0 ;  /* 0x00000001090c7887 */ /* 0x000fc80008000000 */
[----:B------:R-:W-:-:S04]  /*2290*/  UIADD3 UR12, UR9, -UR12, URZ ;  /* 0x8000000c090c7290 */ /* 0x000fc8000fffe03f */
[----:B------:R-:W-:-:S06]  /*22a0*/  UISETP.GE.AND UP0, UPT, UR12, 0x1, UPT ;  /* 0x000000010c00788c */ /* 0x000fcc000bf06270 */
[----:B------:R-:W-:-:S13]  /*22b0*/  PLOP3.LUT P0, PT, PT, PT, UP0, 0x80, 0x0 ;  /* 0x000000000000781c */ /* 0x000fda0003f0f008 */
[----:B------:R-:W-:Y:S05]  /*22c0*/  @!P0 BRA `(.L_x_24) ;  /* 0x0000000800048947 */ /* 0x000fea0003800000 */
[----:B01----:R-:W-:Y:S01]  /*22d0*/  IMAD.U32 R12, RZ, RZ, UR12 ;  /* 0x0000000cff0c7e24 */ /* 0x003fe2000f8e00ff */
[----:B------:R-:W-:Y:S01]  /*22e0*/  ULDC UR19, c[0x0][0x50c] ;  /* 0x0001430000137ab9 */ /* 0x000fe20000000800 */
[----:B------:R-:W-:-:S07]  /*22f0*/  IMAD.U32 R13, RZ, RZ, UR5 ;  /* 0x00000005ff0d7e24 */ /* 0x000fce000f8e00ff */
.L_x_32:
[----:B------:R-:W-:-:S13]  /*2300*/  ISETP.NE.AND P1, PT, R144, 0x3, PT ;  /* 0x000000039000780c */ /* 0x000fda0003f25270 */
[----:B------:R-:W-:Y:S05]  /*2310*/  @!P1 BRA `(.L_x_25) ;  /* 0x0000000000049947 */ /* 0x000fea0003800000 */
[----:B------:R-:W-:Y:S01]  /*2320*/  BPT.TRAP 0x1 ;  /* 0x000000040000795c */ /* 0x000fe20000300000 */
.L_x_25:
[----:B------:R-:W0:Y:S01]  /*2330*/  S2UR UR12, SR_CgaCtaId ;  /* 0x00000000000c79c3 */ /* 0x000e220000008800 */
[----:B------:R-:W-:Y:S01]  /*2340*/  UMOV UR10, 0x400 ;  /* 0x00000400000a7882 */ /* 0x000fe20000000000 */
[----:B------:R-:W-:Y:S01]  /*2350*/  SHF.L.U32 R14, R16, 0x1f, RZ ;  /* 0x0000001f100e7819 */ /* 0x000fe200000006ff */
[----:B0-----:R-:W-:-:S04]  /*2360*/  ULEA UR10, UR12, UR10, 0x18 ;  /* 0x0000000a0c0a7291 */ /* 0x001fc8000f8ec03f */
[----:B------:R-:W-:-:S09]  /*2370*/  ULEA UR12, UR18, UR10, 0x3 ;  /* 0x0000000a120c7291 */ /* 0x000fd2000f8e183f */
[----:B------:R0:W1:Y:S01]  /*2380*/  SYNCS.PHASECHK.TRANS64.TRYWAIT P0, [UR12], R14 ;  /* 0x0000000eff0075a7 */ /* 0x000062000800014c */
[----:B------:R-:W-:Y:S05]  /*2390*/  @!P1 BRA `(.L_x_26) ;  /* 0x0000000000049947 */ /* 0x000fea0003800000 */
[----:B------:R-:W-:Y:S01]  /*23a0*/  BPT.TRAP 0x1 ;  /* 0x000000040000795c */ /* 0x000fe20000300000 */
.L_x_26:
[----:B-1----:R-:W-:Y:S05]  /*23b0*/  @P0 BRA `(.L_x_27) ;  /* 0x0000000000080947 */ /* 0x002fea0003800000 */
[----:B------:R-:W1:Y:S02]  /*23c0*/  SYNCS.PHASECHK.TRANS64.TRYWAIT P0, [UR12], R14 ;  /* 0x0000000eff0075a7 */ /* 0x000e64000800014c */
[----:B-1----:R-:W-:Y:S05]  /*23d0*/  @!P0 BRA `(.L_x_28) ;  /* 0x0000007c00948947 */ /* 0x002fea0003800000 */
.L_x_27:
[----:B------:R-:W-:Y:S01]  /*23e0*/  UIADD3 UR12, UR10, 0x2c280, URZ ;  /* 0x0002c2800a0c7890 */ /* 0x000fe2000fffe03f */
[----:B------:R-:W-:Y:S01]  /*23f0*/  WARPGROUP.ARRIVE ;  /* 0x00000000000079c5 */ /* 0x000fe20000000000 */
[----:B------:R-:W-:Y:S02]  /*2400*/  UISETP.NE.AND UP0, UPT, UR7, URZ, UPT ;  /* 0x0000003f0700728c */ /* 0x000fe4000bf05270 */
[----:B------:R-:W-:Y:S02]  /*2410*/  USHF.R.U32.HI UR12, URZ, 0x4, UR12 ;  /* 0x000000043f0c7899 */ /* 0x000fe4000801160c */
[----:B------:R-:W-:Y:S02]  /*2420*/  USEL UR8, UR8, URZ, !UP0 ;  /* 0x0000003f08087287 */ /* 0x000fe4000c000000 */
[----:B------:R-:W-:Y:S02]  /*2430*/  ULOP3.LUT UR7, UR12, 0x3fff, URZ, 0xc0, !UPT ;  /* 0x00003fff0c077892 */ /* 0x000fe4000f8ec03f */
[----:B------:R-:W-:-:S02]  /*2440*/  ULOP3.LUT UR12, UR11, 0x10000, URZ, 0xfc, !UPT ;  /* 0x000100000b0c7892 */ /* 0x000fc4000f8efc3f */
[----:B------:R-:W-:Y:S02]  /*2450*/  ULOP3.LUT UR7, UR7, 0x10000, URZ, 0xfc, !UPT ;  /* 0x0001000007077892 */ /* 0x000fe4000f8efc3f */
[----:B------:R-:W-:Y:S02]  /*2460*/  UISETP.NE.U32.AND UP0, UPT, UR8, URZ, UPT ;  /* 0x0000003f0800728c */ /* 0x000fe4000bf05070 */
[----:B------:R-:W-:Y:S02]  /*2470*/  ULEA UR12, UR18, UR12, 0x9 ;  /* 0x0000000c120c7291 */ /* 0x000fe4000f8e483f */
[----:B------:R-:W-:Y:S02]  /*2480*/  ULEA UR14, UR18, UR7, 0x7 ;  /* 0x00000007120e7291 */ /* 0x000fe4000f8e383f */
[----:B------:R-:W-:Y:S01]  /*2490*/  UIADD3 UR7, UR12, 0x100, URZ ;  /* 0x000001000c077890 */ /* 0x000fe2000fffe03f */
[----:B------:R-:W-:Y:S01]  /*24a0*/  UMOV UR13, 0xc0000010 ;  /* 0xc0000010000d7882 */ /* 0x000fe20000000000 */
[----:B------:R-:W-:Y:S01]  /*24b0*/  UMOV UR15, 0xc0000010 ;  /* 0xc0000010000f7882 */ /* 0x000fe20000000000 */
[----:B------:R-:W-:-:S04]  /*24c0*/  UIADD3 UR6, UR6, 0x1, URZ ;  /* 0x0000000106067890 */ /* 0x000fc8000fffe03f */
[----:B------:R-:W-:Y:S01]  /*24d0*/  QGMMA.64x64x32.F32.E5M2.E5M2 R56, gdesc[UR12], R56, UP0 ;  /* 0x00e000000c3879f3 */ /* 0x000fe2000bf03838 */
[----:B------:R-:W-:Y:S01]  /*24e0*/  UMOV UR12, UR7 ;  /* 0x00000007000c7c82 */ /* 0x000fe20008000000 */
[----:B------:R-:W-:Y:S02]  /*24f0*/  UMOV UR13, 0xc0000010 ;  /* 0xc0000010000d7882 */ /* 0x000fe40000000000 */
[----:B------:R-:W-:Y:S01]  /*2500*/  QGMMA.64x64x32.F32.E5M2.E5M2 R24, gdesc[UR12], R24, UP0, gsb0 ;  /* 0x00e000000c1879f3 */ /* 0x000fe2000b803818 */
[----:B------:R-:W-:-:S04]  /*2510*/  UISETP.NE.AND UP0, UPT, UR6, UR19, UPT ;  /* 0x000000130600728c */ /* 0x000fc8000bf05270 */
[----:B------:R-:W-:-:S06]  /*2520*/  USEL UR7, URZ, 0x1, UP0 ;  /* 0x000000013f077887 */ /* 0x000fcc0008000000 */
[----:B------:R-:W-:Y:S01]  /*2530*/  ISETP.NE.AND P0, PT, RZ, UR7, PT ;  /* 0x00000007ff007c0c */ /* 0x000fe2000bf05270 */
[----:B------:R-:W-:-:S12]  /*2540*/  WARPGROUP.DEPBAR.LE gsb0, 0x1 ;  /* 0x00008000000079c5 */ /* 0x000fd80000010100 */
[----:B------:R-:W-:Y:S05]  /*2550*/  @!P0 BRA `(.L_x_29) ;  /* 0x0000000400088947 */ /* 0x000fea0003800000 */
[----:B------:R-:W-:Y:S02]  /*2560*/  WARPGROUP.DEPBAR.LE gsb0, 0x0 ;  /* 0x00008000000079c5 */ /* 0x000fe40000010000 */
[----:B------:R-:W-:-:S01]  /*2570*/  FADD R147, R56, R147 ;  /* 0x0000009338937221 */ /* 0x000fc20000000000 */
[----:B------:R-:W-:Y:S01]  /*2580*/  FADD R142, R57, R142 ;  /* 0x0000008e398e7221 */ /* 0x000fe20000000000 */
        /* <DEDUP_REMOVED lines=62> */
[----:B------:R-:W-:-:S06]  /*2970*/  UMOV UR6, URZ ;  /* 0x0000003f00067c82 */ /* 0x000fcc0008000000 */
.L_x_29:
[----:B------:R-:W-:Y:S05]  /*2980*/  @!P1 BRA `(.L_x_30) ;  /* 0x0000000000049947 */ /* 0x000fea0003800000 */
[----:B------:R-:W-:Y:S01]  /*2990*/  BPT.TRAP 0x1 ;  /* 0x000000040000795c */ /* 0x000fe20000300000 */
.L_x_30:
[----:B------:R-:W-:-:S13]  /*29a0*/  ISETP.NE.AND P0, PT, R6, RZ, PT ;  /* 0x000000ff0600720c */ /* 0x000fda0003f05270 */
[----:B01----:R-:W-:-:S05]  /*29b0*/  @P0 LEA R14, R13, UR10, 0x3 ;  /* 0x0000000a0d0e0c11 */ /* 0x003fca000f8e18ff */
[----:B------:R-:W-:-:S05]  /*29c0*/  @P0 VIADD R14, R14, 0xb0 ;  /* 0x000000b00e0e0836 */ /* 0x000fca0000000000 */
[----:B------:R-:W-:-:S04]  /*29d0*/  @P0 PRMT R14, R5, 0x654, R14 ;  /* 0x00000654050e0816 */ /* 0x000fc8000000000e */
[----:B------:R0:W-:Y:S01]  /*29e0*/  @P0 SYNCS.ARRIVE.TRANS64.RED.A1T0 RZ, [R14+URZ], RZ ;  /* 0x000000ff0eff09a7 */ /* 0x0001e2000810043f */
[----:B------:R-:W-:-:S13]  /*29f0*/  ISETP.GT.U32.AND P0, PT, R4, 0x1, PT ;  /* 0x000000010400780c */ /* 0x000fda0003f04070 */
[----:B0-----:R-:W-:Y:S05]  /*2a00*/  @P0 BRA `(.L_x_31) ;  /* 0x0000000000040947 */ /* 0x001fea0003800000 */
[----:B------:R-:W-:Y:S01]  /*2a10*/  BPT.TRAP 0x1 ;  /* 0x000000040000795c */ /* 0x000fe20000300000 */
.L_x_31:
[----:B------:R-:W-:Y:S01]  /*2a20*/  UIADD3 UR18, UR18, 0x1, URZ ;  /* 0x0000000112127890 */ /* 0x000fe2000fffe03f */
[C---:B------:R-:W-:Y:S01]  /*2a30*/  ISETP.GT.AND P1, PT, R12.reuse, 0x1, PT ;  /* 0x000000010c00780c */ /* 0x040fe20003f24270 */
[----:B------:R-:W-:Y:S02]  /*2a40*/  VIADD R13, R13, 0x1 ;  /* 0x000000010d0d7836 */ /* 0x000fe40000000000 */
[----:B------:R-:W-:Y:S01]  /*2a50*/  UISETP.NE.AND UP0, UPT, UR18, 0x16, UPT ;  /* 0x000000161200788c */ /* 0x000fe2000bf05270 */
[----:B------:R-:W-:Y:S02]  /*2a60*/  VIADD R12, R12, 0xffffffff ;  /* 0xffffffff0c0c7836 */ /* 0x000fe40000000000 */
[C---:B------:R-:W-:Y:S01]  /*2a70*/  ISETP.NE.AND P0, PT, R13.reuse, 0x16, PT ;  /* 0x000000160d00780c */ /* 0x040fe20003f05270 */
[----:B------:R-:W-:Y:S02]  /*2a80*/  USEL UR8, URZ, 0x1, UP0 ;  /* 0x000000013f087887 */ /* 0x000fe40008000000 */
[----:B------:R-:W-:Y:S01]  /*2a90*/  USEL UR18, UR18, URZ, UP0 ;  /* 0x0000003f12127287 */ /* 0x000fe20008000000 */
[----:B------:R-:W-:-:S03]  /*2aa0*/  SEL R13, R13, RZ, P0 ;  /* 0x000000ff0d0d7207 */ /* 0x000fc60000000000 */
[----:B------:R-:W-:Y:S01]  /*2ab0*/  LOP3.LUT R16, R16, UR8, RZ, 0x3c, !PT ;  /* 0x0000000810107c12 */ /* 0x000fe2000f8e3cff */
[----:B------:R-:W-:Y:S01]  /*2ac0*/  UMOV UR8, 0x1 ;  /* 0x0000000100087882 */ /* 0x000fe20000000000 */
[----:B------:R-:W-:Y:S06]  /*2ad0*/  @P1 BRA `(.L_x_32) ;  /* 0xfffffff800081947 */ /* 0x000fec000383ffff */
.L_x_24:
[----:B------:R-:W-:Y:S01]  /*2ae0*/  UISETP.NE.AND UP0, UPT, UR6, URZ, UPT ;  /* 0x0000003f0600728c */ /* 0x000fe2000bf05270 */
[----:B01----:R-:W0:Y:S03]  /*2af0*/  LDC R12, c[0x0][0x28c] ;  /* 0x0000a300ff0c7b82 */ /* 0x003e260000000800 */
[----:B------:R-:W-:-:S06]  /*2b00*/  USEL UR6, URZ, 0x1, !UP0 ;  /* 0x000000013f067887 */ /* 0x000fcc000c000000 */
[----:B------:R-:W-:Y:S02]  /*2b10*/  ISETP.NE.AND P0, PT, RZ, UR6, PT ;  /* 0x00000006ff007c0c */ /* 0x000fe4000bf05270 */
[----:B0-----:R-:W-:-:S11]  /*2b20*/  ISETP.GE.AND P1, PT, R12, 0x1, PT ;  /* 0x000000010c00780c */ /* 0x001fd60003f26270 */
[----:B------:R-:W-:Y:S05]  /*2b30*/  @!P0 BRA `(.L_x_33) ;  /* 0x0000000400048947 */ /* 0x000fea0003800000 */
[----:B------:R-:W-:Y:S02]  /*2b40*/  WARPGROUP.DEPBAR.LE gsb0, 0x0 ;  /* 0x00008000000079c5 */ /* 0x000fe40000010000 */
[----:B------:R-:W-:Y:S01]  /*2b50*/  FADD R147, R56, R147 ;  /* 0x0000009338937221 */ /* 0x000fe20000000000 */
        /* <DEDUP_REMOVED lines=62> */
[----:B------:R-:W-:-:S07]  /*2f40*/  FADD R20, R20, R55 ;  /* 0x0000003714147221 */ /* 0x000fce0000000000 */
.L_x_33:
[----:B------:R-:W-:Y:S02]  /*2f50*/  WARPGROUP.DEPBAR.LE gsb0, 0x0 ;  /* 0x00008000000079c5 */ /* 0x000fe40000010000 */
[----:B------:R-:W-:Y:S05]  /*2f60*/  @!P1 BRA `(.L_x_34) ;  /* 0x0000000000549947 */ /* 0x000fea0003800000 */
[----:B------:R-:W-:-:S13]  /*2f70*/  ISETP.NE.AND P0, PT, R144, 0x3, PT ;  /* 0x000000039000780c */ /* 0x000fda0003f05270 */
[----:B------:R-:W-:Y:S05]  /*2f80*/  @!P0 BRA `(.L_x_35) ;  /* 0x0000000000048947 */ /* 0x000fea0003800000 */
[----:B------:R-:W-:Y:S01]  /*2f90*/  BPT.TRAP 0x1 ;  /* 0x000000040000795c */ /* 0x000fe20000300000 */
.L_x_35:
[----:B------:R-:W-:Y:S01]  /*2fa0*/  ISETP.NE.AND P0, PT, R6, RZ, PT ;  /* 0x000000ff0600720c */ /* 0x000fe20003f05270 */
[----:B------:R-:W-:Y:S01]  /*2fb0*/  BSSY B0, `(.L_x_36) ;  /* 0x000000e000007945 */ /* 0x000fe20003800000 */
[----:B------:R-:W-:-:S11]  /*2fc0*/  ISETP.GT.U32.AND P1, PT, R4, 0x1, PT ;  /* 0x000000010400780c */ /* 0x000fd60003f24070 */
[----:B------:R-:W-:Y:S05]  /*2fd0*/  @!P0 BRA `(.L_x_37) ;  /* 0x00000000002c8947 */ /* 0x000fea0003800000 */
[----:B------:R-:W-:-:S04]  /*2fe0*/  UISETP.LT.AND UP0, UPT, UR9, 0x1, UPT ;  /* 0x000000010900788c */ /* 0x000fc8000bf01270 */
[----:B------:R-:W-:-:S04]  /*2ff0*/  USEL UR8, UR9, 0x1, UP0 ;  /* 0x0000000109087887 */ /* 0x000fc80008000000 */
[----:B------:R-:W-:-:S04]  /*3000*/  UIADD3 UR8, UR5, UR9, -UR8 ;  /* 0x0000000905087290 */ /* 0x000fc8000fffe808 */
[----:B------:R-:W-:-:S04]  /*3010*/  UIMAD.WIDE.U32 UR6, UR8, -0x45d1745d, URZ ;  /* 0xba2e8ba3080678a5 */ /* 0x000fc8000f8e003f */
[----:B------:R-:W-:-:S04]  /*3020*/  USHF.R.U32.HI UR6, URZ, 0x4, UR7 ;  /* 0x000000043f067899 */ /* 0x000fc80008011607 */
[----:B------:R-:W-:-:S04]  /*3030*/  UIMAD UR8, UR6, -0x16, UR8 ;  /* 0xffffffea060878a4 */ /* 0x000fc8000f8e0208 */
[----:B------:R-:W-:-:S04]  /*3040*/  ULEA UR8, UR8, UR10, 0x3 ;  /* 0x0000000a08087291 */ /* 0x000fc8000f8e183f */
[----:B------:R-:W-:-:S06]  /*3050*/  UIADD3 UR8, UR8, 0xb0, URZ ;  /* 0x000000b008087890 */ /* 0x000fcc000fffe03f */
[----:B------:R-:W-:-:S05]  /*3060*/  IMAD.U32 R12, RZ, RZ, UR8 ;  /* 0x00000008ff0c7e24 */ /* 0x000fca000f8e00ff */
[----:B------:R-:W-:-:S04]  /*3070*/  PRMT R12, R5, 0x654, R12 ;  /* 0x00000654050c7816 */ /* 0x000fc8000000000c */
[----:B------:R0:W-:Y:S03]  /*3080*/  SYNCS.ARRIVE.TRANS64.RED.A1T0 RZ, [R12+URZ], RZ ;  /* 0x000000ff0cff79a7 */ /* 0x0001e6000810043f */
.L_x_37:
[----:B------:R-:W-:Y:S05]  /*3090*/  BSYNC B0 ;  /* 0x0000000000007941 */ /* 0x000fea0003800000 */
.L_x_36:
[----:B------:R-:W-:Y:S05]  /*30a0*/  @P1 BRA `(.L_x_34) ;  /* 0x0000000000041947 */ /* 0x000fea0003800000 */
[----:B------:R-:W-:Y:S01]  /*30b0*/  BPT.TRAP 0x1 ;  /* 0x000000040000795c */ /* 0x000fe20000300000 */
.L_x_34:
[----:B------:R-:W1:Y:S01]  /*30c0*/  LDC R16, c[0x0][0x288] ;  /* 0x0000a200ff107b82 */ /* 0x000e620000000800 */
[----:B------:R-:W-:Y:S01]  /*30d0*/  IMAD.SHL.U32 R33, R11, 0x40, RZ ;  /* 0x000000400b217824 */ /* 0x000fe200078e00ff */
[--C-:B0-----:R-:W-:Y:S01]  /*30e0*/  SHF.R.U32.HI R12, RZ, 0x2, R0.reuse ;  /* 0x00000002ff0c7819 */ /* 0x101fe20000011600 */
[----:B------:R-:W-:Y:S01]  /*30f0*/  UIADD3 UR5, UR9, UR5, URZ ;  /* 0x0000000509057290 */ /* 0x000fe2000fffe03f */
[----:B------:R-:W-:Y:S01]  /*3100*/  LOP3.LUT R14, R0, 0x60, RZ, 0xc0, !PT ;  /* 0x00000060000e7812 */ /* 0x000fe200078ec0ff */
[----:B------:R-:W-:Y:S01]  /*3110*/  IMAD.SHL.U32 R34, R10, 0x100, RZ ;  /* 0x000001000a227824 */ /* 0x000fe200078e00ff */
[----:B------:R-:W-:Y:S01]  /*3120*/  SHF.R.U32.HI R15, RZ, 0x7, R0 ;  /* 0x00000007ff0f7819 */ /* 0x000fe20000011600 */
[----:B------:R-:W-:Y:S01]  /*3130*/  UISETP.GT.U32.AND UP0, UPT, UR5, 0x15, UPT ;  /* 0x000000150500788c */ /* 0x000fe2000bf04070 */
[----:B------:R-:W-:Y:S01]  /*3140*/  LOP3.LUT R13, R12, 0x7, RZ, 0xc0, !PT ;  /* 0x000000070c0d7812 */ /* 0x000fe200078ec0ff */
[C---:B------:R-:W-:Y:S01]  /*3150*/  IMAD.SHL.U32 R26, R0.reuse, 0x2, RZ ;  /* 0x00000002001a7824 */ /* 0x040fe200078e00ff */
[----:B------:R-:W-:Y:S01]  /*3160*/  SHF.R.U32.HI R14, RZ, 0x1, R14 ;  /* 0x00000001ff0e7819 */ /* 0x000fe2000001160e */
[----:B------:R-:W-:Y:S01]  /*3170*/  ULDC UR12, c[0x0][0x284] ;  /* 0x0000a100000c7ab9 */ /* 0x000fe20000000800 */
[----:B------:R-:W-:Y:S01]  /*3180*/  LOP3.LUT R12, R15, 0x1, RZ, 0xc0, !PT ;  /* 0x000000010f0c7812 */ /* 0x000fe200078ec0ff */
[----:B------:R-:W-:Y:S01]  /*3190*/  UISETP.LT.U32.AND UP0, UPT, UR9, 0x16, UP0 ;  /* 0x000000160900788c */ /* 0x000fe20008701070 */
[----:B------:R-:W-:Y:S01]  /*31a0*/  IADD3 R17, RZ, -R14, -R13 ;  /* 0x8000000eff117210 */ /* 0x000fe20007ffe80d */
[----:B------:R-:W-:Y:S01]  /*31b0*/  UISETP.GE.U32.AND UP1, UPT, UR9, 0x16, UPT ;  /* 0x000000160900788c */ /* 0x000fe2000bf26070 */
[----:B------:R-:W-:Y:S01]  /*31c0*/  LOP3.LUT R15, R0, 0x3, RZ, 0xc0, !PT ;  /* 0x00000003000f7812 */ /* 0x000fe200078ec0ff */
[C---:B------:R-:W-:Y:S01]  /*31d0*/  IMAD.SHL.U32 R24, R12.reuse, 0x40, RZ ;  /* 0x000000400c187824 */ /* 0x040fe200078e00ff */
[----:B------:R-:W-:Y:S01]  /*31e0*/  SHF.R.S32.HI R29, RZ, 0x1f, R7 ;  /* 0x0000001fff1d7819 */ /* 0x000fe20000011407 */
[----:B------:R-:W-:Y:S01]  /*31f0*/  UIMAD.WIDE.U32 UR6, UR5, -0x45d1745d, URZ ;  /* 0xba2e8ba3050678a5 */ /* 0x000fe2000f8e003f */
[C---:B------:R-:W-:Y:S01]  /*3200*/  LOP3.LUT R26, R33.reuse, 0x6, R26, 0xf8, !PT ;  /* 0x00000006211a7812 */ /* 0x040fe200078ef81a */
[----:B------:R-:W-:Y:S01]  /*3210*/  USEL UR8, URZ, 0x1, !UP0 ;  /* 0x000000013f087887 */ /* 0x000fe2000c000000 */
[----:B------:R-:W-:Y:S01]  /*3220*/  IMAD R17, R12, -0x40, R17 ;  /* 0xffffffc00c117824 */ /* 0x000fe200078e0211 */
[----:B------:R-:W-:Y:S01]  /*3230*/  ULDC.64 UR10, c[0x0][0x5d0] ;  /* 0x00017400000a7ab9 */ /* 0x000fe20000000a00 */
[----:B-1----:R-:W-:Y:S01]  /*3240*/  ISETP.GE.AND P0, PT, R33, R16, PT ;  /* 0x000000102100720c */ /* 0x002fe20003f06270 */
[----:B------:R-:W-:Y:S01]  /*3250*/  IMAD R12, R15, -0x2, R16 ;  /* 0xfffffffe0f0c7824 */ /* 0x000fe200078e0210 */
[----:B------:R-:W-:Y:S01]  /*3260*/  SHF.R.S32.HI R27, RZ, 0x1f, R26 ;  /* 0x0000001fff1b7819 */ /* 0x000fe2000001141a */
[----:B------:R-:W-:Y:S01]  /*3270*/  IMAD R16, R29, UR10, RZ ;  /* 0x0000000a1d107c24 */ /* 0x000fe2000f8e02ff */
[----:B------:R-:W-:Y:S01]  /*3280*/  ISETP.GE.OR P0, PT, R34, UR12, P0 ;  /* 0x0000000c22007c0c */ /* 0x000fe20008706670 */
[----:B------:R-:W-:Y:S01]  /*3290*/  USHF.R.U32.HI UR6, URZ, 0x4, UR7 ;  /* 0x000000043f067899 */ /* 0x000fe20008011607 */
[----:B------:R-:W-:Y:S01]  /*32a0*/  LOP3.LUT R35, R24, 0x40, R13, 0xe2, !PT ;  /* 0x0000004018237812 */ /* 0x000fe200078ee20d */
[----:B------:R-:W-:Y:S01]  /*32b0*/  ULOP3.LUT UR4, UR4, UR8, URZ, 0x3c, !UPT ;  /* 0x0000000804047292 */ /* 0x000fe2000f8e3c3f */
[----:B------:R-:W-:Y:S01]  /*32c0*/  IMAD.WIDE R24, R10, 0x100, RZ ;  /* 0x000001000a187825 */ /* 0x000fe200078e02ff */
[----:B------:R-:W-:Y:S01]  /*32d0*/  UIMAD UR5, UR6, -0x16, UR5 ;  /* 0xffffffea060578a4 */ /* 0x000fe2000f8e0205 */
[----:B------:R-:W-:Y:S01]  /*32e0*/  IADD3 R34, -R34, UR12, R17 ;  /* 0x0000000c22227c10 */ /* 0x000fe2000fffe111 */
[----:B------:R-:W-:Y:S01]  /*32f0*/  @UP1 ULOP3.LUT UR4, UR4, 0x1, UR6, 0x78, !UPT ;  /* 0x0000000104041892 */ /* 0x000fe2000f8e7806 */
[C---:B------:R-:W-:Y:S01]  /*3300*/  IMAD R13, R7.reuse, UR11, R16 ;  /* 0x0000000b070d7c24 */ /* 0x040fe2000f8e0210 */
[----:B------:R-:W-:Y:S01]  /*3310*/  LOP3.LUT R35, R24, R35, R14, 0xfe, !PT ;  /* 0x0000002318237212 */ /* 0x000fe200078efe0e */
[----:B------:R-:W-:-:S04]  /*3320*/  IMAD.WIDE.U32 R10, R7, UR10, R26 ;  /* 0x0000000a070a7c25 */ /* 0x000fc8000f8e001a */
[----:B------:R-:W-:Y:S02]  /*3330*/  IMAD.IADD R11, R11, 0x1, R13 ;  /* 0x000000010b0b7824 */ /* 0x000fe400078e020d */
[----:B------:R-:W-:Y:S02]  /*3340*/  IMAD.IADD R33, R12, 0x1, -R33 ;  /* 0x000000010c217824 */ /* 0x000fe400078e0a21 */
[----:B------:R-:W-:Y:S01]  /*3350*/  IMAD.MOV.U32 R32, RZ, RZ, -0x1 ;  /* 0xffffffffff207424 */ /* 0x000fe200078e00ff */
[----:B------:R-:W-:Y:S06]  /*3360*/  @P0 BRA `(.L_x_38) ;  /* 0x0000004800040947 */ /* 0x000fec0003800000 */
[----:B------:R-:W0:Y:S01]  /*3370*/  LDC.64 R30, c[0x0][0x5c8] ;  /* 0x00017200ff1e7b82 */ /* 0x000e220000000a00 */
[----:B------:R-:W-:Y:S01]  /*3380*/  ULDC.64 UR6, c[0x0][0x5c0] ;  /* 0x0001700000067ab9 */ /* 0x000fe20000000a00 */
[----:B------:R-:W-:Y:S01]  /*3390*/  BSSY B0, `(.L_x_38) ;  /* 0x000047e000007945 */ /* 0x000fe20003800000 */
[-C--:B0-----:R-:W-:Y:S02]  /*33a0*/  IMAD R12, R25, R30.reuse, RZ ;  /* 0x0000001e190c7224 */ /* 0x081fe400078e02ff */
[----:B------:R-:W-:-:S04]  /*33b0*/  IMAD.WIDE.U32 R10, R35, R30, R10 ;  /* 0x0000001e230a7225 */ /* 0x000fc800078e000a */
[----:B------:R-:W-:Y:S01]  /*33c0*/  IMAD R15, R35, R31, R12 ;  /* 0x0000001f230f7224 */ /* 0x000fe200078e020c */
[----:B------:R-:W-:Y:S01]  /*33d0*/  IADD3 R16, P4, R10, UR6, RZ ;  /* 0x000000060a107c10 */ /* 0x000fe2000ff9e0ff */
[C---:B------:R-:W-:Y:S01]  /*33e0*/  IMAD.SHL.U32 R13, R30.reuse, 0x80, RZ ;  /* 0x000000801e0d7824 */ /* 0x040fe200078e00ff */
[C---:B------:R-:W-:Y:S01]  /*33f0*/  LEA R28, P2, R30.reuse, R10, 0x3 ;  /* 0x0000000a1e1c7211 */ /* 0x040fe200078418ff */
[----:B------:R-:W-:Y:S01]  /*3400*/  IMAD.IADD R36, R11, 0x1, R15 ;  /* 0x000000010b247824 */ /* 0x000fe200078e020f */
[----:B------:R-:W-:Y:S02]  /*3410*/  SHF.L.U64.HI R11, R30, 0x7, R31 ;  /* 0x000000071e0b7819 */ /* 0x000fe4000001021f */
[----:B------:R-:W-:Y:S02]  /*3420*/  IADD3 R12, P1, P0, R10, UR6, R13 ;  /* 0x000000060a0c7c10 */ /* 0x000fe4000f83e00d */
[----:B------:R-:W-:Y:S02]  /*3430*/  IADD3.X R17, R36, UR7, RZ, P4, !PT ;  /* 0x0000000724117c10 */ /* 0x000fe4000a7fe4ff */
[----:B---3-5:R-:W-:-:S02]  /*3440*/  FSETP.NEU.AND P4, PT, R9, RZ, PT ;  /* 0x000000ff0900720b */ /* 0x028fc40003f8d000 */
[----:B------:R-:W-:Y:S02]  /*3450*/  LEA.HI.X R30, R30, R36, R31, 0x3, P2 ;  /* 0x000000241e1e7211 */ /* 0x000fe400010f1c1f */
[C---:B------:R-:W-:Y:S02]  /*3460*/  IADD3 R14, P2, R28.reuse, UR6, RZ ;  /* 0x000000061c0e7c10 */ /* 0x040fe4000ff5e0ff */
[----:B------:R-:W-:Y:S02]  /*3470*/  IADD3 R10, P5, P6, R28, UR6, R13 ;  /* 0x000000061c0a7c10 */ /* 0x000fe4000febe00d */
[--C-:B------:R-:W-:Y:S02]  /*3480*/  IADD3.X R13, R36, UR7, R11.reuse, P1, P0 ;  /* 0x00000007240d7c10 */ /* 0x100fe40008fe040b */
[C---:B------:R-:W-:Y:S02]  /*3490*/  IADD3.X R15, R30.reuse, UR7, RZ, P2, !PT ;  /* 0x000000071e0f7c10 */ /* 0x040fe400097fe4ff */
[----:B------:R-:W-:Y:S01]  /*34a0*/  IADD3.X R11, R30, UR7, R11, P5, P6 ;  /* 0x000000071e0b7c10 */ /* 0x000fe2000afec40b */
[----:B------:R-:W-:Y:S06]  /*34b0*/  @!P4 BRA `(.L_x_39) ;  /* 0x00000034009cc947 */ /* 0x000fec0003800000 */
[----:B------:R-:W-:Y:S01]  /*34c0*/  ULDC.64 UR6, c[0x0][0x5b8] ;  /* 0x00016e0000067ab9 */ /* 0x000fe20000000a00 */
[----:B------:R-:W-:Y:S01]  /*34d0*/  ISETP.GE.AND P0, PT, R34, 0x1, PT ;  /* 0x000000012200780c */ /* 0x000fe20003f06270 */
[----:B------:R-:W-:Y:S01]  /*34e0*/  IMAD R28, R29, UR6, RZ ;  /* 0x000000061d1c7c24 */ /* 0x000fe2000f8e02ff */
[----:B------:R-:W-:Y:S01]  /*34f0*/  ULDC.64 UR10, c[0x0][0x5a8] ;  /* 0x00016a00000a7ab9 */ /* 0x000fe20000000a00 */
[----:B------:R-:W-:Y:S01]  /*3500*/  IMAD.WIDE.U32 R26, R7, UR6, R26 ;  /* 0x00000006071a7c25 */ /* 0x000fe2000f8e001a */
[----:B------:R-:W-:Y:S01]  /*3510*/  ISETP.LT.OR P4, PT, R33, 0x1, !P0 ;  /* 0x000000012100780c */ /* 0x000fe20004781670 */
[----:B------:R-:W-:Y:S02]  /*3520*/  BSSY B1, `(.L_x_40) ;  /* 0x000000c000017945 */ /* 0x000fe40003800000 */
[----:B------:R-:W-:Y:S01]  /*3530*/  IMAD R7, R7, UR7, R28 ;  /* 0x0000000707077c24 */ /* 0x000fe2000f8e021c */
[----:B------:R-:W-:Y:S02]  /*3540*/  ULDC.64 UR6, c[0x0][0x5b0] ;  /* 0x00016c0000067ab9 */ /* 0x000fe40000000a00 */
[----:B------:R-:W-:-:S02]  /*3550*/  IMAD R30, R25, UR6, RZ ;  /* 0x00000006191e7c24 */ /* 0x000fc4000f8e02ff */
[----:B------:R-:W-:Y:S02]  /*3560*/  IMAD.IADD R27, R27, 0x1, R7 ;  /* 0x000000011b1b7824 */ /* 0x000fe400078e0207 */
[C---:B------:R-:W-:Y:S02]  /*3570*/  IMAD R7, R35.reuse, UR7, R30 ;  /* 0x0000000723077c24 */ /* 0x040fe4000f8e021e */
[----:B------:R-:W-:-:S03]  /*3580*/  IMAD.WIDE.U32 R28, R35, UR6, R26 ;  /* 0x00000006231c7c25 */ /* 0x000fc6000f8e001a */
[----:B------:R-:W-:-:S04]  /*3590*/  IADD3 R28, P1, R28, UR10, RZ ;  /* 0x0000000a1c1c7c10 */ /* 0x000fc8000ff3e0ff */
[--C-:B------:R-:W-:Y:S02]  /*35a0*/  IADD3.X R29, R29, UR11, R7.reuse, P1, !PT ;  /* 0x0000000b1d1d7c10 */ /* 0x100fe40008ffe407 */
[----:B------:R-:W-:Y:S01]  /*35b0*/  PRMT R7, RZ, 0x7610, R7 ;  /* 0x00007610ff077816 */ /* 0x000fe20000000007 */
[----:B------:R-:W-:Y:S06]  /*35c0*/  @P4 BRA `(.L_x_41) ;  /* 0x0000000000044947 */ /* 0x000fec0003800000 */
[----:B------:R0:W5:Y:S02]  /*35d0*/  LDG.E.U8 R7, desc[UR16][R28.64] ;  /* 0x000000101c077981 */ /* 0x000164000c1e1100 */
.L_x_41:
[----:B------:R-:W-:Y:S05]  /*35e0*/  BSYNC B1 ;  /* 0x0000000000017941 */ /* 0x000fea0003800000 */
.L_x_40:
[----:B-----5:R-:W-:Y:S01]  /*35f0*/  LOP3.LUT R7, R7, 0xff, RZ, 0xc0, !PT ;  /* 0x000000ff07077812 */ /* 0x020fe200078ec0ff */
[----:B------:R-:W-:Y:S01]  /*3600*/  BSSY B1, `(.L_x_42) ;  /* 0x000000b000017945 */ /* 0x000fe20003800000 */
[----:B------:R-:W-:Y:S02]  /*3610*/  ISETP.LT.OR P2, PT, R33, 0x2, !P0 ;  /* 0x000000022100780c */ /* 0x000fe40004741670 */
[----:B------:R-:W-:-:S05]  /*3620*/  F2FP.F16.E5M2.UNPACK_B R7, R7 ;  /* 0x00000007ff07723e */ /* 0x000fca00020004ff */
[----:B------:R-:W-:Y:S01]  /*3630*/  HADD2.F32 R30, -RZ, R7.H0_H0 ;  /* 0x20000007ff1e7230 */ /* 0x000fe20000004100 */
[----:B------:R-:W-:-:S04]  /*3640*/  PRMT R7, RZ, 0x7610, R7 ;  /* 0x00007610ff077816 */ /* 0x000fc80000000007 */
[----:B------:R-:W-:-:S04]  /*3650*/  FMUL R30, R30, R9 ;  /* 0x000000091e1e7220 */ /* 0x000fc80000400000 */
[----:B--2---:R-:W-:-:S05]  /*3660*/  FFMA R30, R147, R8, R30 ;  /* 0x00000008931e7223 */ /* 0x004fca000000001e */
[----:B------:R-:W-:-:S05]  /*3670*/  F2FP.SATFINITE.E5M2.F32.PACK_AB_MERGE_C R31, RZ, R30, RZ ;  /* 0x0000001eff1f723e */ /* 0x000fca00048060ff */
[----:B------:R1:W-:Y:S01]  /*3680*/  @!P4 STG.E.U8 desc[UR16][R16.64], R31 ;  /* 0x0000001f1000c986 */ /* 0x0003e2000c101110 */
[----:B------:R-:W-:Y:S05]  /*3690*/  @P2 BRA `(.L_x_43) ;  /* 0x0000000000042947 */ /* 0x000fea0003800000 */
[----:B------:R2:W5:Y:S02]  /*36a0*/  LDG.E.U8 R7, desc[UR16][R28.64+0x1] ;  /* 0x000001101c077981 */ /* 0x000564000c1e1100 */
.L_x_43:
[----:B------:R-:W-:Y:S05]  /*36b0*/  BSYNC B1 ;  /* 0x0000000000017941 */ /* 0x000fea0003800000 */
.L_x_42:
[----:B-----5:R-:W-:Y:S01]  /*36c0*/  LOP3.LUT R7, R7, 0xff, RZ, 0xc0, !PT ;  /* 0x000000ff07077812 */ /* 0x020fe200078ec0ff */
[----:B------:R-:W-:Y:S01]  /*36d0*/  BSSY B1, `(.L_x_44) ;  /* 0x0000013000017945 */ /* 0x000fe20003800000 */
[----:B------:R-:W-:Y:S02]  /*36e0*/  IADD3 R37, P1, R35, 0x8, RZ ;  /* 0x0000000823257810 */ /* 0x000fe40007f3e0ff */
[----:B------:R-:W-:-:S03]  /*36f0*/  F2FP.F16.E5M2.UNPACK_B R7, R7 ;  /* 0x00000007ff07723e */ /* 0x000fc600020004ff */
[----:B-1----:R-:W-:Y:S01]  /*3700*/  IMAD.X R31, RZ, RZ, R25, P1 ;  /* 0x000000ffff1f7224 */ /* 0x002fe200008e0619 */
[----:B------:R-:W-:Y:S01]  /*3710*/  ISETP.GE.AND P1, PT, R34, 0x9, PT ;  /* 0x000000092200780c */ /* 0x000fe20003f26270 */
[----:B------:R-:W-:Y:S02]  /*3720*/  HADD2.F32 R30, -RZ, R7.H0_H0 ;  /* 0x20000007ff1e7230 */ /* 0x000fe40000004100 */
[----:B------:R-:W-:Y:S01]  /*3730*/  IMAD R36, R31, UR6, RZ ;  /* 0x000000061f247c24 */ /* 0x000fe2000f8e02ff */
[----:B------:R-:W-:Y:S02]  /*3740*/  ISETP.LT.OR P5, PT, R33, 0x1, !P1 ;  /* 0x000000012100780c */ /* 0x000fe40004fa1670 */
[----:B------:R-:W-:Y:S01]  /*3750*/  FMUL R7, R30, R9 ;  /* 0x000000091e077220 */ /* 0x000fe20000400000 */
[----:B------:R-:W-:-:S04]  /*3760*/  IMAD.WIDE.U32 R30, R37, UR6, R26 ;  /* 0x00000006251e7c25 */ /* 0x000fc8000f8e001a */
[----:B------:R-:W-:Y:S01]  /*3770*/  FFMA R7, R142, R8, R7 ;  /* 0x000000088e077223 */ /* 0x000fe20000000007 */
[----:B------:R-:W-:Y:S01]  /*3780*/  IMAD R37, R37, UR7, R36 ;  /* 0x0000000725257c24 */ /* 0x000fe2000f8e0224 */
[----:B------:R-:W-:-:S03]  /*3790*/  IADD3 R30, P4, R30, UR10, RZ ;  /* 0x0000000a1e1e7c10 */ /* 0x000fc6000ff9e0ff */
[----:B------:R-:W-:Y:S02]  /*37a0*/  F2FP.SATFINITE.E5M2.F32.PACK_AB_MERGE_C R39, RZ, R7, RZ ;  /* 0x00000007ff27723e */ /* 0x000fe400048060ff */
[----:B------:R-:W-:Y:S02]  /*37b0*/  IADD3.X R31, R31, UR11, R37, P4, !PT ;  /* 0x0000000b1f1f7c10 */ /* 0x000fe4000a7fe425 */
[----:B------:R-:W-:Y:S01]  /*37c0*/  PRMT R7, RZ, 0x7610, R7 ;  /* 0x00007610ff077816 */ /* 0x000fe20000000007 */
[----:B------:R1:W-:Y:S01]  /*37d0*/  @!P2 STG.E.U8 desc[UR16][R16.64+0x1], R39 ;  /* 0x000001271000a986 */ /* 0x0003e2000c101110 */
[----:B------:R-:W-:Y:S05]  /*37e0*/  @P5 BRA `(.L_x_45) ;  /* 0x0000000000045947 */ /* 0x000fea0003800000 */
[----:B------:R3:W5:Y:S02]  /*37f0*/  LDG.E.U8 R7, desc[UR16][R30.64] ;  /* 0x000000101e077981 */ /* 0x000764000c1e1100 */
.L_x_45:
[----:B------:R-:W-:Y:S05]  /*3800*/  BSYNC B1 ;  /* 0x0000000000017941 */ /* 0x000fea0003800000 */
.L_x_44:
[----:B-----5:R-:W-:Y:S01]  /*3810*/  LOP3.LUT R7, R7, 0xff, RZ, 0xc0, !PT ;  /* 0x000000ff07077812 */ /* 0x020fe200078ec0ff */
[----:B------:R-:W-:Y:S01]  /*3820*/  BSSY B1, `(.L_x_46) ;  /* 0x000000b000017945 */ /* 0x000fe20003800000 */
[----:B------:R-:W-:Y:S02]  /*3830*/  ISETP.LT.OR P2, PT, R33, 0x2, !P1 ;  /* 0x000000022100780c */ /* 0x000fe40004f41670 */
[----:B------:R-:W-:-:S05]  /*3840*/  F2FP.F16.E5M2.UNPACK_B R7, R7 ;  /* 0x00000007ff07723e */ /* 0x000fca00020004ff */
[----:B------:R-:W-:Y:S01]  /*3850*/  HADD2.F32 R36, -RZ, R7.H0_H0 ;  /* 0x20000007ff247230 */ /* 0x000fe20000004100 */
[----:B------:R-:W-:-:S04]  /*3860*/  PRMT R7, RZ, 0x7610, R7 ;  /* 0x00007610ff077816 */ /* 0x000fc80000000007 */
[----:B------:R-:W-:-:S04]  /*3870*/  FMUL R36, R36, R9 ;  /* 0x0000000924247220 */ /* 0x000fc80000400000 */
[----:B------:R-:W-:-:S05]  /*3880*/  FFMA R36, R145, R8, R36 ;  /* 0x0000000891247223 */ /* 0x000fca0000000024 */
[----:B------:R-:W-:-:S05]  /*3890*/  F2FP.SATFINITE.E5M2.F32.PACK_AB_MERGE_C R37, RZ, R36, RZ ;  /* 0x00000024ff25723e */ /* 0x000fca00048060ff */
[----:B------:R4:W-:Y:S01]  /*38a0*/  @!P5 STG.E.U8 desc[UR16][R14.64], R37 ;  /* 0x000000250e00d986 */ /* 0x0009e2000c101110 */
[----:B------:R-:W-:Y:S05]  /*38b0*/  @P2 BRA `(.L_x_47) ;  /* 0x0000000000042947 */ /* 0x000fea0003800000 */
[----:B------:R0:W5:Y:S02]  /*38c0*/  LDG.E.U8 R7, desc[UR16][R30.64+0x1] ;  /* 0x000001101e077981 */ /* 0x000164000c1e1100 */
.L_x_47:
[----:B------:R-:W-:Y:S05]  /*38d0*/  BSYNC B1 ;  /* 0x0000000000017941 */ /* 0x000fea0003800000 */
.L_x_46:
[----:B-----5:R-:W-:Y:S01]  /*38e0*/  LOP3.LUT R7, R7, 0xff, RZ, 0xc0, !PT ;  /* 0x000000ff07077812 */ /* 0x020fe200078ec0ff */
[----:B------:R-:W-:Y:S01]  /*38f0*/  BSSY B1, `(.L_x_48) ;  /* 0x000000b000017945 */ /* 0x000fe20003800000 */
[----:B------:R-:W-:Y:S02]  /*3900*/  ISETP.LT.OR P4, PT, R33, 0x9, !P0 ;  /* 0x000000092100780c */ /* 0x000fe40004781670 */
[----:B------:R-:W-:-:S05]  /*3910*/  F2FP.F16.E5M2.UNPACK_B R7, R7 ;  /* 0x00000007ff07723e */ /* 0x000fca00020004ff */
[----:B------:R-:W-:-:S05]  /*3920*/  HADD2.F32 R36, -RZ, R7.H0_H0 ;  /* 0x20000007ff247230 */ /* 0x000fca0000004100 */
[----:B------:R-:W-:-:S04]  /*3930*/  FMUL R7, R36, R9 ;  /* 0x0000000924077220 */ /* 0x000fc80000400000 */
[----:B------:R-:W-:-:S05]  /*3940*/  FFMA R7, R140, R8, R7 ;  /* 0x000000088c077223 */ /* 0x000fca0000000007 */
[----:B----4-:R-:W-:Y:S02]  /*3950*/  F2FP.SATFINITE.E5M2.F32.PACK_AB_MERGE_C R37, RZ, R7, RZ ;  /* 0x00000007ff25723e */ /* 0x010fe400048060ff */
[----:B------:R-:W-:-:S03]  /*3960*/  PRMT R7, RZ, 0x7610, R7 ;  /* 0x00007610ff077816 */ /* 0x000fc60000000007 */
[----:B------:R4:W-:Y:S01]  /*3970*/  @!P2 STG.E.U8 desc[UR16][R14.64+0x1], R37 ;  /* 0x000001250e00a986 */ /* 0x0009e2000c101110 */
[----:B------:R-:W-:Y:S05]  /*3980*/  @P4 BRA `(.L_x_49) ;  /* 0x0000000000044947 */ /* 0x000fea0003800000 */
[----:B------:R0:W5:Y:S02]  /*3990*/  LDG.E.U8 R7, desc[UR16][R28.64+0x8] ;  /* 0x000008101c077981 */ /* 0x000164000c1e1100 */
.L_x_49:
[----:B------:R-:W-:Y:S05]  /*39a0*/  BSYNC B1 ;  /* 0x0000000000017941 */ /* 0x000fea0003800000 */
.L_x_48:
        /* <DEDUP_REMOVED lines=8> */
[----:B----4-:R-:W-:-:S05]  /*3a30*/  F2FP.SATFINITE.E5M2.F32.PACK_AB_MERGE_C R37, RZ, R36, RZ ;  /* 0x00000024ff25723e */ /* 0x010fca00048060ff */
[----:B------:R4:W-:Y:S01]  /*3a40*/  @!P4 STG.E.U8 desc[UR16][R16.64+0x8], R37 ;  /* 0x000008251000c986 */ /* 0x0009e2000c101110 */
[----:B------:R-:W-:Y:S05]  /*3a50*/  @P2 BRA `(.L_x_51) ;  /* 0x0000000000042947 */ /* 0x000fea0003800000 */
[----:B------:R0:W5:Y:S02]  /*3a60*/  LDG.E.U8 R7, desc[UR16][R28.64+0x9] ;  /* 0x000009101c077981 */ /* 0x000164000c1e1100 */
.L_x_51:
[----:B------:R-:W-:Y:S05]  /*3a70*/  BSYNC B1 ;  /* 0x0000000000017941 */ /* 0x000fea0003800000 */
.L_x_50:
        /* <DEDUP_REMOVED lines=12> */
.L_x_53:
[----:B------:R-:W-:Y:S05]  /*3b40*/  BSYNC B1 ;  /* 0x0000000000017941 */ /* 0x000fea0003800000 */
.L_x_52:
        /* <DEDUP_REMOVED lines=12> */
.L_x_55:
[----:B------:R-:W-:Y:S05]  /*3c10*/  BSYNC B1 ;  /* 0x0000000000017941 */ /* 0x000fea0003800000 */
.L_x_54:
        /* <DEDUP_REMOVED lines=12> */
.L_x_57:
[----:B------:R-:W-:Y:S05]  /*3ce0*/  BSYNC B1 ;  /* 0x0000000000017941 */ /* 0x000fea0003800000 */
.L_x_56:
        /* <DEDUP_REMOVED lines=12> */
.L_x_59:
[----:B------:R-:W-:Y:S05]  /*3db0*/  BSYNC B1 ;  /* 0x0000000000017941 */ /* 0x000fea0003800000 */
.L_x_58:
        /* <DEDUP_REMOVED lines=12> */
.L_x_61:
[----:B------:R-:W-:Y:S05]  /*3e80*/  BSYNC B1 ;  /* 0x0000000000017941 */ /* 0x000fea0003800000 */
.L_x_60:
        /* <DEDUP_REMOVED lines=12> */
.L_x_63:
[----:B------:R-:W-:Y:S05]  /*3f50*/  BSYNC B1 ;  /* 0x0000000000017941 */ /* 0x000fea0003800000 */
.L_x_62:
        /* <DEDUP_REMOVED lines=12> */
.L_x_65:
[----:B------:R-:W-:Y:S05]  /*4020*/  BSYNC B1 ;  /* 0x0000000000017941 */ /* 0x000fea0003800000 */
.L_x_64:
        /* <DEDUP_REMOVED lines=12> */
.L_x_67:
[----:B------:R-:W-:Y:S05]  /*40f0*/  BSYNC B1 ;  /* 0x0000000000017941 */ /* 0x000fea0003800000 */
.L_x_66:
        /* <DEDUP_REMOVED lines=12> */
.L_x_69:
[----:B------:R-:W-:Y:S05]  /*41c0*/  BSYNC B1 ;  /* 0x0000000000017941 */ /* 0x000fea0003800000 */
.L_x_68:
        /* <DEDUP_REMOVED lines=12> */
.L_x_71:
[----:B------:R-:W-:Y:S05]  /*4290*/  BSYNC B1 ;  /* 0x0000000000017941 */ /* 0x000fea0003800000 */
.L_x_70:
        /* <DEDUP_REMOVED lines=12> */
.L_x_73:
[----:B------:R-:W-:Y:S05]  /*4360*/  BSYNC B1 ;  /* 0x0000000000017941 */ /* 0x000fea0003800000 */
.L_x_72:
        /* <DEDUP_REMOVED lines=12> */
.L_x_75:
[----:B------:R-:W-:Y:S05]  /*4430*/  BSYNC B1 ;  /* 0x0000000000017941 */ /* 0x000fea0003800000 */
.L_x_74:
        /* <DEDUP_REMOVED lines=12> */
.L_x_77:
[----:B------:R-:W-:Y:S05]  /*4500*/  BSYNC B1 ;  /* 0x0000000000017941 */ /* 0x000fea0003800000 */
.L_x_76:
        /* <DEDUP_REMOVED lines=12> */
.L_x_79:
[----:B------:R-:W-:Y:S05]  /*45d0*/  BSYNC B1 ;  /* 0x0000000000017941 */ /* 0x000fea0003800000 */
.L_x_78:
        /* <DEDUP_REMOVED lines=12> */
.L_x_81:
[----:B------:R-:W-:Y:S05]  /*46a0*/  BSYNC B1 ;  /* 0x0000000000017941 */ /* 0x000fea0003800000 */
.L_x_80:
        /* <DEDUP_REMOVED lines=12> */
.L_x_83:
[----:B------:R-:W-:Y:S05]  /*4770*/  BSYNC B1 ;  /* 0x0000000000017941 */ /* 0x000fea0003800000 */
.L_x_82:
        /* <DEDUP_REMOVED lines=12> */
.L_x_85:
[----:B------:R-:W-:Y:S05]  /*4840*/  BSYNC B1 ;  /* 0x0000000000017941 */ /* 0x000fea0003800000 */
.L_x_84:
        /* <DEDUP_REMOVED lines=12> */
.L_x_87:
[----:B------:R-:W-:Y:S05]  /*4910*/  BSYNC B1 ;  /* 0x0000000000017941 */ /* 0x000fea0003800000 */
.L_x_86:
        /* <DEDUP_REMOVED lines=12> */
.L_x_89:
[----:B------:R-:W-:Y:S05]  /*49e0*/  BSYNC B1 ;  /* 0x0000000000017941 */ /* 0x000fea0003800000 */
.L_x_88:
        /* <DEDUP_REMOVED lines=12> */
.L_x_91:
[----:B------:R-:W-:Y:S05]  /*4ab0*/  BSYNC B1 ;  /* 0x0000000000017941 */ /* 0x000fea0003800000 */
.L_x_90:
        /* <DEDUP_REMOVED lines=12> */
.L_x_93:
[----:B------:R-:W-:Y:S05]  /*4b80*/  BSYNC B1 ;  /* 0x0000000000017941 */ /* 0x000fea0003800000 */
.L_x_92:
        /* <DEDUP_REMOVED lines=12> */
.L_x_95:
[----:B------:R-:W-:Y:S05]  /*4c50*/  BSYNC B1 ;  /* 0x0000000000017941 */ /* 0x000fea0003800000 */
.L_x_94:
        /* <DEDUP_REMOVED lines=12> */
.L_x_97:
[----:B------:R-:W-:Y:S05]  /*4d20*/  BSYNC B1 ;  /* 0x0000000000017941 */ /* 0x000fea0003800000 */
.L_x_96:
        /* <DEDUP_REMOVED lines=12> */
.L_x_99:
[----:B------:R-:W-:Y:S05]  /*4df0*/  BSYNC B1 ;  /* 0x0000000000017941 */ /* 0x000fea0003800000 */
.L_x_98:
[----:B-----5:R-:W-:Y:S01]  /*4e00*/  LOP3.LUT R7, R7, 0xff, RZ, 0xc0, !PT ;  /* 0x000000ff07077812 */ /* 0x020fe200078ec0ff */
[----:B------:R-:W-:Y:S01]  /*4e10*/  BSSY B1, `(.L_x_100) ;  /* 0x000000b000017945 */ /* 0x000fe20003800000 */
[----:B------:R-:W-:Y:S02]  /*4e20*/  ISETP.LT.OR P2, PT, R33, 0x39, !P1 ;  /* 0x000000392100780c */ /* 0x000fe40004f41670 */
[----:B------:R-:W-:-:S05]  /*4e30*/  F2FP.F16.E5M2.UNPACK_B R7, R7 ;  /* 0x00000007ff07723e */ /* 0x000fca00020004ff */
[----:B0-2---:R-:W-:-:S05]  /*4e40*/  HADD2.F32 R28, -RZ, R7.H0_H0 ;  /* 0x20000007ff1c7230 */ /* 0x005fca0000004100 */
[----:B------:R-:W-:-:S04]  /*4e50*/  FMUL R7, R28, R9 ;  /* 0x000000091c077220 */ /* 0x000fc80000400000 */
[----:B------:R-:W-:-:S05]  /*4e60*/  FFMA R7, R114, R8, R7 ;  /* 0x0000000872077223 */ /* 0x000fca0000000007 */
[----:B------:R-:W-:Y:S02]  /*4e70*/  F2FP.SATFINITE.E5M2.F32.PACK_AB_MERGE_C R29, RZ, R7, RZ ;  /* 0x00000007ff1d723e */ /* 0x000fe400048060ff */
[----:B------:R-:W-:-:S03]  /*4e80*/  PRMT R7, RZ, 0x7610, R7 ;  /* 0x00007610ff077816 */ /* 0x000fc60000000007 */
[----:B------:R0:W-:Y:S01]  /*4e90*/  @!P0 STG.E.U8 desc[UR16][R16.64+0x39], R29 ;  /* 0x0000391d10008986 */ /* 0x0001e2000c101110 */
[----:B------:R-:W-:Y:S05]  /*4ea0*/  @P2 BRA `(.L_x_101) ;  /* 0x0000000000042947 */ /* 0x000fea0003800000 */
[----:B------:R2:W5:Y:S02]  /*4eb0*/  LDG.E.U8 R7, desc[UR16][R30.64+0x38] ;  /* 0x000038101e077981 */ /* 0x000564000c1e1100 */
.L_x_101:
[----:B------:R-:W-:Y:S05]  /*4ec0*/  BSYNC B1 ;  /* 0x0000000000017941 */ /* 0x000fea0003800000 */
.L_x_100:
[----:B-----5:R-:W-:Y:S01]  /*4ed0*/  LOP3.LUT R7, R7, 0xff, RZ, 0xc0, !PT ;  /* 0x000000ff07077812 */ /* 0x020fe200078ec0ff */
[----:B------:R-:W-:Y:S01]  /*4ee0*/  BSSY B1, `(.L_x_102) ;  /* 0x000000b000017945 */ /* 0x000fe20003800000 */
[----:B------:R-:W-:Y:S02]  /*4ef0*/  ISETP.LT.OR P1, PT, R33, 0x3a, !P1 ;  /* 0x0000003a2100780c */ /* 0x000fe40004f21670 */
[----:B------:R-:W-:-:S05]  /*4f00*/  F2FP.F16.E5M2.UNPACK_B R7, R7 ;  /* 0x00000007ff07723e */ /* 0x000fca00020004ff */
[----:B01--4-:R-:W-:Y:S01]  /*4f10*/  HADD2.F32 R16, -RZ, R7.H0_H0 ;  /* 0x20000007ff107230 */ /* 0x013fe20000004100 */
[----:B------:R-:W-:-:S04]  /*4f20*/  PRMT R7, RZ, 0x7610, R7 ;  /* 0x00007610ff077816 */ /* 0x000fc80000000007 */
[----:B------:R-:W-:-:S04]  /*4f30*/  FMUL R16, R16, R9 ;  /* 0x0000000910107220 */ /* 0x000fc80000400000 */
[----:B------:R-:W-:-:S05]  /*4f40*/  FFMA R16, R117, R8, R16 ;  /* 0x0000000875107223 */ /* 0x000fca0000000010 */
[----:B------:R-:W-:-:S05]  /*4f50*/  F2FP.SATFINITE.E5M2.F32.PACK_AB_MERGE_C R17, RZ, R16, RZ ;  /* 0x00000010ff11723e */ /* 0x000fca00048060ff */
[----:B------:R0:W-:Y:S01]  /*4f60*/  @!P2 STG.E.U8 desc[UR16][R14.64+0x38], R17 ;  /* 0x000038110e00a986 */ /* 0x0001e2000c101110 */
[----:B------:R-:W-:Y:S05]  /*4f70*/  @P1 BRA `(.L_x_103) ;  /* 0x0000000000041947 */ /* 0x000fea0003800000 */
[----:B------:R1:W5:Y:S02]  /*4f80*/  LDG.E.U8 R7, desc[UR16][R30.64+0x39] ;  /* 0x000039101e077981 */ /* 0x000364000c1e1100 */
.L_x_103:
[----:B------:R-:W-:Y:S05]  /*4f90*/  BSYNC B1 ;  /* 0x0000000000017941 */ /* 0x000fea0003800000 */
.L_x_102:
[----:B-----5:R-:W-:Y:S01]  /*4fa0*/  LOP3.LUT R7, R7, 0xff, RZ, 0xc0, !PT ;  /* 0x000000ff07077812 */ /* 0x020fe200078ec0ff */
[----:B------:R-:W-:Y:S01]  /*4fb0*/  BSSY B1, `(.L_x_104) ;  /* 0x0000013000017945 */ /* 0x000fe20003800000 */
[----:B------:R-:W-:Y:S02]  /*4fc0*/  IADD3 R29, P0, R35, 0x80, RZ ;  /* 0x00000080231d7810 */ /* 0x000fe40007f1e0ff */
[----:B------:R-:W-:-:S03]  /*4fd0*/  F2FP.F16.E5M2.UNPACK_B R7, R7 ;  /* 0x00000007ff07723e */ /* 0x000fc600020004ff */
[----:B0-----:R-:W-:Y:S01]  /*4fe0*/  IMAD.X R17, RZ, RZ, R25, P0 ;  /* 0x000000ffff117224 */ /* 0x001fe200000e0619 */
        /* <DEDUP_REMOVED lines=9> */
[----:B-123--:R-:W-:Y:S02]  /*5080*/  F2FP.SATFINITE.E5M2.F32.PACK_AB_MERGE_C R31, RZ, R7, RZ ;  /* 0x00000007ff1f723e */ /* 0x00efe400048060ff */
[----:B------:R-:W-:Y:S02]  /*5090*/  IADD3.X R17, R17, UR11, R29, P2, !PT ;  /* 0x0000000b11117c10 */ /* 0x000fe400097fe41d */
[----:B------:R-:W-:Y:S01]  /*50a0*/  PRMT R7, RZ, 0x7610, R7 ;  /* 0x00007610ff077816 */ /* 0x000fe20000000007 */
[----:B------:R0:W-:Y:S01]  /*50b0*/  @!P1 STG.E.U8 desc[UR16][R14.64+0x39], R31 ;  /* 0x0000391f0e009986 */ /* 0x0001e2000c101110 */
[----:B------:R-:W-:Y:S05]  /*50c0*/  @P4 BRA `(.L_x_105) ;  /* 0x0000000000044947 */ /* 0x000fea0003800000 */
[----:B------:R1:W5:Y:S02]  /*50d0*/  LDG.E.U8 R7, desc[UR16][R16.64] ;  /* 0x0000001010077981 */ /* 0x000364000c1e1100 */
.L_x_105:
[----:B------:R-:W-:Y:S05]  /*50e0*/  BSYNC B1 ;  /* 0x0000000000017941 */ /* 0x000fea0003800000 */
.L_x_104:
[----:B-----5:R-:W-:Y:S01]  /*50f0*/  LOP3.LUT R7, R7, 0xff, RZ, 0xc0, !PT ;  /* 0x000000ff07077812 */ /* 0x020fe200078ec0ff */
[----:B------:R-:W-:Y:S01]  /*5100*/  BSSY B1, `(.L_x_106) ;  /* 0x000000b000017945 */ /* 0x000fe20003800000 */
[----:B------:R-:W-:Y:S02]  /*5110*/  ISETP.LT.OR P2, PT, R33, 0x2, !P0 ;  /* 0x000000022100780c */ /* 0x000fe40004741670 */
[----:B------:R-:W-:-:S05]  /*5120*/  F2FP.F16.E5M2.UNPACK_B R7, R7 ;  /* 0x00000007ff07723e */ /* 0x000fca00020004ff */
[----:B0-----:R-:W-:Y:S01]  /*5130*/  HADD2.F32 R14, -RZ, R7.H0_H0 ;  /* 0x20000007ff0e7230 */ /* 0x001fe20000004100 */
[----:B------:R-:W-:-:S04]  /*5140*/  PRMT R7, RZ, 0x7610, R7 ;  /* 0x00007610ff077816 */ /* 0x000fc80000000007 */
[----:B------:R-:W-:-:S04]  /*5150*/  FMUL R14, R14, R9 ;  /* 0x000000090e0e7220 */ /* 0x000fc80000400000 */
[----:B------:R-:W-:-:S05]  /*5160*/  FFMA R14, R115, R8, R14 ;  /* 0x00000008730e7223 */ /* 0x000fca000000000e */
[----:B------:R-:W-:-:S05]  /*5170*/  F2FP.SATFINITE.E5M2.F32.PACK_AB_MERGE_C R15, RZ, R14, RZ ;  /* 0x0000000eff0f723e */ /* 0x000fca00048060ff */
[----:B------:R0:W-:Y:S01]  /*5180*/  @!P4 STG.E.U8 desc[UR16][R12.64], R15 ;  /* 0x0000000f0c00c986 */ /* 0x0001e2000c101110 */
[----:B------:R-:W-:Y:S05]  /*5190*/  @P2 BRA `(.L_x_107) ;  /* 0x0000000000042947 */ /* 0x000fea0003800000 */
[----:B------:R2:W5:Y:S02]  /*51a0*/  LDG.E.U8 R7, desc[UR16][R16.64+0x1] ;  /* 0x0000011010077981 */ /* 0x000564000c1e1100 */
.L_x_107:
[----:B------:R-:W-:Y:S05]  /*51b0*/  BSYNC B1 ;  /* 0x0000000000017941 */ /* 0x000fea0003800000 */
.L_x_106:
[----:B-----5:R-:W-:Y:S01]  /*51c0*/  LOP3.LUT R7, R7, 0xff, RZ, 0xc0, !PT ;  /* 0x000000ff07077812 */ /* 0x020fe200078ec0ff */
[----:B------:R-:W-:Y:S01]  /*51d0*/  BSSY B1, `(.L_x_108) ;  /* 0x0000013000017945 */ /* 0x000fe20003800000 */
[----:B------:R-:W-:Y:S02]  /*51e0*/  IADD3 R35, P1, R35, 0x88, RZ ;  /* 0x0000008823237810 */ /* 0x000fe40007f3e0ff */
[----:B------:R-:W-:-:S03]  /*51f0*/  F2FP.F16.E5M2.UNPACK_B R7, R7 ;  /* 0x00000007ff07723e */ /* 0x000fc600020004ff */
[----:B------:R-:W-:Y:S01]  /*5200*/  IMAD.X R24, RZ, RZ, R25, P1 ;  /* 0x000000ffff187224 */ /* 0x000fe200008e0619 */
[----:B------:R-:W-:Y:S01]  /*5210*/  ISETP.GE.AND P1, PT, R34, 0x89, PT ;  /* 0x000000892200780c */ /* 0x000fe20003f26270 */
[----:B------:R-:W-:Y:S02]  /*5220*/  HADD2.F32 R14, -RZ, R7.H0_H0 ;  /* 0x20000007ff0e7230 */ /* 0x000fe40000004100 */
[----:B------:R-:W-:Y:S01]  /*5230*/  IMAD R24, R24, UR6, RZ ;  /* 0x0000000618187c24 */ /* 0x000fe2000f8e02ff */
[----:B------:R-:W-:Y:S01]  /*5240*/  ISETP.LT.OR P5, PT, R33, 0x1, !P1 ;  /* 0x000000012100780c */ /* 0x000fe20004fa1670 */
[----:B------:R-:W-:-:S04]  /*5250*/  IMAD.WIDE.U32 R26, R35, UR6, R26 ;  /* 0x00000006231a7c25 */ /* 0x000fc8000f8e001a */
[----:B------:R-:W-:Y:S01]  /*5260*/  FMUL R7, R14, R9 ;  /* 0x000000090e077220 */ /* 0x000fe20000400000 */
[----:B------:R-:W-:-:S03]  /*5270*/  IMAD R35, R35, UR7, R24 ;  /* 0x0000000723237c24 */ /* 0x000fc6000f8e0218 */
[----:B------:R-:W-:Y:S01]  /*5280*/  FFMA R7, R110, R8, R7 ;  /* 0x000000086e077223 */ /* 0x000fe20000000007 */
[----:B------:R-:W-:-:S04]  /*5290*/  IADD3 R14, P4, R26, UR10, RZ ;  /* 0x0000000a1a0e7c10 */ /* 0x000fc8000ff9e0ff */
[----:B------:R-:W-:Y:S02]  /*52a0*/  F2FP.SATFINITE.E5M2.F32.PACK_AB_MERGE_C R25, RZ, R7, RZ ;  /* 0x00000007ff19723e */ /* 0x000fe400048060ff */
[----:B0-----:R-:W-:Y:S02]  /*52b0*/  IADD3.X R15, R27, UR11, R35, P4, !PT ;  /* 0x0000000b1b0f7c10 */ /* 0x001fe4000a7fe423 */
[----:B------:R-:W-:Y:S01]  /*52c0*/  PRMT R7, RZ, 0x7610, R7 ;  /* 0x00007610ff077816 */ /* 0x000fe20000000007 */
[----:B------:R0:W-:Y:S01]  /*52d0*/  @!P2 STG.E.U8 desc[UR16][R12.64+0x1], R25 ;  /* 0x000001190c00a986 */ /* 0x0001e2000c101110 */
[----:B------:R-:W-:Y:S05]  /*52e0*/  @P5 BRA `(.L_x_109) ;  /* 0x0000000000045947 */ /* 0x000fea0003800000 */
[----:B------:R3:W5:Y:S02]  /*52f0*/  LDG.E.U8 R7, desc[UR16][R14.64] ;  /* 0x000000100e077981 */ /* 0x000764000c1e1100 */
.L_x_109:
[----:B------:R-:W-:Y:S05]  /*5300*/  BSYNC B1 ;  /* 0x0000000000017941 */ /* 0x000fea0003800000 */
.L_x_108:
        /* <DEDUP_REMOVED lines=8> */
[----:B0-----:R-:W-:-:S05]  /*5390*/  F2FP.SATFINITE.E5M2.F32.PACK_AB_MERGE_C R25, RZ, R24, RZ ;  /* 0x00000018ff19723e */ /* 0x001fca00048060ff */
[----:B------:R0:W-:Y:S01]  /*53a0*/  @!P5 STG.E.U8 desc[UR16][R10.64], R25 ;  /* 0x000000190a00d986 */ /* 0x0001e2000c101110 */
[----:B------:R-:W-:Y:S05]  /*53b0*/  @P2 BRA `(.L_x_111) ;  /* 0x0000000000042947 */ /* 0x000fea0003800000 */
[----:B------:R4:W5:Y:S02]  /*53c0*/  LDG.E.U8 R7, desc[UR16][R14.64+0x1] ;  /* 0x000001100e077981 */ /* 0x000964000c1e1100 */
.L_x_111:
[----:B------:R-:W-:Y:S05]  /*53d0*/  BSYNC B1 ;  /* 0x0000000000017941 */ /* 0x000fea0003800000 */
.L_x_110:
[----:B-----5:R-:W-:Y:S01]  /*53e0*/  LOP3.LUT R7, R7, 0xff, RZ, 0xc0, !PT ;  /* 0x000000ff07077812 */ /* 0x020fe200078ec0ff */
[----:B------:R-:W-:Y:S01]  /*53f0*/  BSSY B1, `(.L_x_112) ;  /* 0x000000b000017945 */ /* 0x000fe20003800000 */
[----:B------:R-:W-:Y:S02]  /*5400*/  ISETP.LT.OR P4, PT, R33, 0x9, !P0 ;  /* 0x000000092100780c */ /* 0x000fe40004781670 */
[----:B------:R-:W-:-:S05]  /*5410*/  F2FP.F16.E5M2.UNPACK_B R7, R7 ;  /* 0x00000007ff07723e */ /* 0x000fca00020004ff */
[----:B------:R-:W-:-:S05]  /*5420*/  HADD2.F32 R24, -RZ, R7.H0_H0 ;  /* 0x20000007ff187230 */ /* 0x000fca0000004100 */
[----:B------:R-:W-:-:S04]  /*5430*/  FMUL R7, R24, R9 ;  /* 0x0000000918077220 */ /* 0x000fc80000400000 */
[----:B------:R-:W-:-:S05]  /*5440*/  FFMA R7, R108, R8, R7 ;  /* 0x000000086c077223 */ /* 0x000fca0000000007 */
[----:B0-----:R-:W-:Y:S02]  /*5450*/  F2FP.SATFINITE.E5M2.F32.PACK_AB_MERGE_C R25, RZ, R7, RZ ;  /* 0x00000007ff19723e */ /* 0x001fe400048060ff */
[----:B------:R-:W-:-:S03]  /*5460*/  PRMT R7, RZ, 0x7610, R7 ;  /* 0x00007610ff077816 */ /* 0x000fc60000000007 */
[----:B------:R0:W-:Y:S01]  /*5470*/  @!P2 STG.E.U8 desc[UR16][R10.64+0x1], R25 ;  /* 0x000001190a00a986 */ /* 0x0001e2000c101110 */
[----:B------:R-:W-:Y:S05]  /*5480*/  @P4 BRA `(.L_x_113) ;  /* 0x0000000000044947 */ /* 0x000fea0003800000 */
[----:B------:R0:W5:Y:S02]  /*5490*/  LDG.E.U8 R7, desc[UR16][R16.64+0x8] ;  /* 0x0000081010077981 */ /* 0x000164000c1e1100 */
.L_x_113:
[----:B------:R-:W-:Y:S05]  /*54a0*/  BSYNC B1 ;  /* 0x0000000000017941 */ /* 0x000fea0003800000 */
.L_x_112:
        /* <DEDUP_REMOVED lines=12> */
.L_x_115:
[----:B------:R-:W-:Y:S05]  /*5570*/  BSYNC B1 ;  /* 0x0000000000017941 */ /* 0x000fea0003800000 */
.L_x_114:
        /* <DEDUP_REMOVED lines=12> */
.L_x_117:
[----:B------:R-:W-:Y:S05]  /*5640*/  BSYNC B1 ;  /* 0x0000000000017941 */ /* 0x000fea0003800000 */
.L_x_116:
        /* <DEDUP_REMOVED lines=12> */
.L_x_119:
[----:B------:R-:W-:Y:S05]  /*5710*/  BSYNC B1 ;  /* 0x0000000000017941 */ /* 0x000fea0003800000 */
.L_x_118:
        /* <DEDUP_REMOVED lines=12> */
.L_x_121:
[----:B------:R-:W-:Y:S05]  /*57e0*/  BSYNC B1 ;  /* 0x0000000000017941 */ /* 0x000fea0003800000 */
.L_x_120:
        /* <DEDUP_REMOVED lines=12> */
.L_x_123:
[----:B------:R-:W-:Y:S05]  /*58b0*/  BSYNC B1 ;  /* 0x0000000000017941 */ /* 0x000fea0003800000 */
.L_x_122:
        /* <DEDUP_REMOVED lines=12> */
.L_x_125:
[----:B------:R-:W-:Y:S05]  /*5980*/  BSYNC B1 ;  /* 0x0000000000017941 */ /* 0x000fea0003800000 */
.L_x_124:
        /* <DEDUP_REMOVED lines=12> */
.L_x_127:
[----:B------:R-:W-:Y:S05]  /*5a50*/  BSYNC B1 ;  /* 0x0000000000017941 */ /* 0x000fea0003800000 */
.L_x_126:
        /* <DEDUP_REMOVED lines=12> */
.L_x_129:
[----:B------:R-:W-:Y:S05]  /*5b20*/  BSYNC B1 ;  /* 0x0000000000017941 */ /* 0x000fea0003800000 */
.L_x_128:
        /* <DEDUP_REMOVED lines=12> */
.L_x_131:
[----:B------:R-:W-:Y:S05]  /*5bf0*/  BSYNC B1 ;  /* 0x0000000000017941 */ /* 0x000fea0003800000 */
.L_x_130:
        /* <DEDUP_REMOVED lines=12> */
.L_x_133:
[----:B------:R-:W-:Y:S05]  /*5cc0*/  BSYNC B1 ;  /* 0x0000000000017941 */ /* 0x000fea0003800000 */
.L_x_132:
        /* <DEDUP_REMOVED lines=12> */
.L_x_135:
[----:B------:R-:W-:Y:S05]  /*5d90*/  BSYNC B1 ;  /* 0x0000000000017941 */ /* 0x000fea0003800000 */
.L_x_134:
        /* <DEDUP_REMOVED lines=12> */
.L_x_137:
[----:B------:R-:W-:Y:S05]  /*5e60*/  BSYNC B1 ;  /* 0x0000000000017941 */ /* 0x000fea0003800000 */
.L_x_136:
        /* <DEDUP_REMOVED lines=12> */
.L_x_139:
[----:B------:R-:W-:Y:S05]  /*5f30*/  BSYNC B1 ;  /* 0x0000000000017941 */ /* 0x000fea0003800000 */
.L_x_138:
        /* <DEDUP_REMOVED lines=12> */
.L_x_141:
[----:B------:R-:W-:Y:S05]  /*6000*/  BSYNC B1 ;  /* 0x0000000000017941 */ /* 0x000fea0003800000 */
.L_x_140:
        /* <DEDUP_REMOVED lines=12> */
.L_x_143:
[----:B------:R-:W-:Y:S05]  /*60d0*/  BSYNC B1 ;  /* 0x0000000000017941 */ /* 0x000fea0003800000 */
.L_x_142:
        /* <DEDUP_REMOVED lines=12> */
.L_x_145:
[----:B------:R-:W-:Y:S05]  /*61a0*/  BSYNC B1 ;  /* 0x0000000000017941 */ /* 0x000fea0003800000 */
.L_x_144:
        /* <DEDUP_REMOVED lines=12> */
.L_x_147:
[----:B------:R-:W-:Y:S05]  /*6270*/  BSYNC B1 ;  /* 0x0000000000017941 */ /* 0x000fea0003800000 */
.L_x_146:
        /* <DEDUP_REMOVED lines=12> */
.L_x_149:
[----:B------:R-:W-:Y:S05]  /*6340*/  BSYNC B1 ;  /* 0x0000000000017941 */ /* 0x000fea0003800000 */
.L_x_148:
        /* <DEDUP_REMOVED lines=12> */
.L_x_151:
[----:B------:R-:W-:Y:S05]  /*6410*/  BSYNC B1 ;  /* 0x0000000000017941 */ /* 0x000fea0003800000 */
.L_x_150:
        /* <DEDUP_REMOVED lines=12> */
.L_x_153:
[----:B------:R-:W-:Y:S05]  /*64e0*/  BSYNC B1 ;  /* 0x0000000000017941 */ /* 0x000fea0003800000 */
.L_x_152:
        /* <DEDUP_REMOVED lines=12> */
.L_x_155:
[----:B------:R-:W-:Y:S05]  /*65b0*/  BSYNC B1 ;  /* 0x0000000000017941 */ /* 0x000fea0003800000 */
.L_x_154:
        /* <DEDUP_REMOVED lines=12> */
.L_x_157:
[----:B------:R-:W-:Y:S05]  /*6680*/  BSYNC B1 ;  /* 0x0000000000017941 */ /* 0x000fea0003800000 */
.L_x_156:
        /* <DEDUP_REMOVED lines=12> */
.L_x_159:
[----:B------:R-:W-:Y:S05]  /*6750*/  BSYNC B1 ;  /* 0x0000000000017941 */ /* 0x000fea0003800000 */
.L_x_158:
        /* <DEDUP_REMOVED lines=12> */
.L_x_161:
[----:B------:R-:W-:Y:S05]  /*6820*/  BSYNC B1 ;  /* 0x0000000000017941 */ /* 0x000fea0003800000 */
.L_x_160:
        /* <DEDUP_REMOVED lines=12> */
.L_x_163:
[----:B------:R-:W-:Y:S05]  /*68f0*/  BSYNC B1 ;  /* 0x0000000000017941 */ /* 0x000fea0003800000 */
.L_x_162:
[----:B-----5:R-:W-:Y:S01]  /*6900*/  LOP3.LUT R7, R7, 0xff, RZ, 0xc0, !PT ;  /* 0x000000ff07077812 */ /* 0x020fe200078ec0ff */
[----:B------:R-:W-:Y:S01]  /*6910*/  BSSY B1, `(.L_x_164) ;  /* 0x000000b000017945 */ /* 0x000fe20003800000 */
[----:B------:R-:W-:Y:S02]  /*6920*/  ISETP.LT.OR P2, PT, R33, 0x39, !P1 ;  /* 0x000000392100780c */ /* 0x000fe40004f41670 */
[----:B------:R-:W-:-:S05]  /*6930*/  F2FP.F16.E5M2.UNPACK_B R7, R7 ;  /* 0x00000007ff07723e */ /* 0x000fca00020004ff */
[----:B012---:R-:W-:-:S05]  /*6940*/  HADD2.F32 R16, -RZ, R7.H0_H0 ;  /* 0x20000007ff107230 */ /* 0x007fca0000004100 */
[----:B------:R-:W-:-:S04]  /*6950*/  FMUL R7, R16, R9 ;  /* 0x0000000910077220 */ /* 0x000fc80000400000 */
[----:B------:R-:W-:-:S05]  /*6960*/  FFMA R7, R18, R8, R7 ;  /* 0x0000000812077223 */ /* 0x000fca0000000007 */
[----:B------:R-:W-:Y:S02]  /*6970*/  F2FP.SATFINITE.E5M2.F32.PACK_AB_MERGE_C R17, RZ, R7, RZ ;  /* 0x00000007ff11723e */ /* 0x000fe400048060ff */
[----:B------:R-:W-:-:S03]  /*6980*/  PRMT R7, RZ, 0x7610, R7 ;  /* 0x00007610ff077816 */ /* 0x000fc60000000007 */
[----:B------:R0:W-:Y:S01]  /*6990*/  @!P0 STG.E.U8 desc[UR16][R12.64+0x39], R17 ;  /* 0x000039110c008986 */ /* 0x0001e2000c101110 */
[----:B------:R-:W-:Y:S05]  /*69a0*/  @P2 BRA `(.L_x_165) ;  /* 0x0000000000042947 */ /* 0x000fea0003800000 */
[----:B------:R1:W5:Y:S02]  /*69b0*/  LDG.E.U8 R7, desc[UR16][R14.64+0x38] ;  /* 0x000038100e077981 */ /* 0x000364000c1e1100 */
.L_x_165:
[----:B------:R-:W-:Y:S05]  /*69c0*/  BSYNC B1 ;  /* 0x0000000000017941 */ /* 0x000fea0003800000 */
.L_x_164:
        /* <DEDUP_REMOVED lines=12> */
.L_x_167:
[----:B------:R-:W-:Y:S05]  /*6a90*/  BSYNC B1 ;  /* 0x0000000000017941 */ /* 0x000fea0003800000 */
.L_x_166:
[----:B------:R-:W-:Y:S05]  /*6aa0*/  @P1 BRA `(.L_x_168) ;  /* 0x0000001000301947 */ /* 0x000fea0003800000 */
[----:B-----5:R-:W-:-:S04]  /*6ab0*/  LOP3.LUT R7, R7, 0xff, RZ, 0xc0, !PT ;  /* 0x000000ff07077812 */ /* 0x020fc800078ec0ff */
[----:B------:R-:W-:-:S05]  /*6ac0*/  F2FP.F16.E5M2.UNPACK_B R7, R7 ;  /* 0x00000007ff07723e */ /* 0x000fca00020004ff */
[----:B------:R-:W-:-:S05]  /*6ad0*/  HADD2.F32 R12, -RZ, R7.H0_H0 ;  /* 0x20000007ff0c7230 */ /* 0x000fca0000004100 */
[----:B------:R-:W-:-:S04]  /*6ae0*/  FMUL R7, R12, R9 ;  /* 0x000000090c077220 */ /* 0x000fc80000400000 */
[----:B------:R-:W-:-:S05]  /*6af0*/  FFMA R7, R20, R8, R7 ;  /* 0x0000000814077223 */ /* 0x000fca0000000007 */
[----:B------:R-:W-:-:S05]  /*6b00*/  F2FP.SATFINITE.E5M2.F32.PACK_AB_MERGE_C R7, RZ, R7, RZ ;  /* 0x00000007ff07723e */ /* 0x000fca00048060ff */
[----:B------:R0:W-:Y:S01]  /*6b10*/  STG.E.U8 desc[UR16][R10.64+0x39], R7 ;  /* 0x000039070a007986 */ /* 0x0001e2000c101110 */
[----:B------:R-:W-:Y:S05]  /*6b20*/  BRA `(.L_x_168) ;  /* 0x0000001000107947 */ /* 0x000fea0003800000 */
.L_x_39:
[C---:B------:R-:W-:Y:S01]  /*6b30*/  ISETP.GE.AND P0, PT, R34.reuse, 0x1, PT ;  /* 0x000000012200780c */ /* 0x040fe20003f06270 */
[-C--:B--2---:R-:W-:Y:S01]  /*6b40*/  FMUL R147, R147, R8.reuse ;  /* 0x0000000893937220 */ /* 0x084fe20000400000 */
[----:B------:R-:W-:Y:S01]  /*6b50*/  ISETP.GE.AND P2, PT, R34, 0x9, PT ;  /* 0x000000092200780c */ /* 0x000fe20003f46270 */
[-C--:B------:R-:W-:Y:S01]  /*6b60*/  FMUL R142, R142, R8.reuse ;  /* 0x000000088e8e7220 */ /* 0x080fe20000400000 */
[----:B------:R-:W-:Y:S01]  /*6b70*/  ISETP.LT.OR P1, PT, R33, 0x1, !P0 ;  /* 0x000000012100780c */ /* 0x000fe20004721670 */
[-C--:B------:R-:W-:Y:S01]  /*6b80*/  FMUL R145, R145, R8.reuse ;  /* 0x0000000891917220 */ /* 0x080fe20000400000 */
[----:B------:R-:W-:Y:S01]  /*6b90*/  F2FP.SATFINITE.E5M2.F32.PACK_AB_MERGE_C R147, RZ, R147, RZ ;  /* 0x00000093ff93723e */ /* 0x000fe200048060ff */
[-C--:B------:R-:W-:Y:S01]  /*6ba0*/  FMUL R140, R140, R8.reuse ;  /* 0x000000088c8c7220 */ /* 0x080fe20000400000 */
[----:B------:R-:W-:Y:S01]  /*6bb0*/  ISETP.LT.OR P4, PT, R33, 0x2, !P0 ;  /* 0x000000022100780c */ /* 0x000fe20004781670 */
[-C--:B------:R-:W-:Y:S01]  /*6bc0*/  FMUL R143, R143, R8.reuse ;  /* 0x000000088f8f7220 */ /* 0x080fe20000400000 */
[C---:B------:R-:W-:Y:S01]  /*6bd0*/  ISETP.LT.OR P5, PT, R33.reuse, 0x1, !P2 ;  /* 0x000000012100780c */ /* 0x040fe200057a1670 */
[-C--:B------:R-:W-:Y:S01]  /*6be0*/  FMUL R138, R138, R8.reuse ;  /* 0x000000088a8a7220 */ /* 0x080fe20000400000 */
[----:B------:R-:W-:Y:S01]  /*6bf0*/  ISETP.LT.OR P6, PT, R33, 0x2, !P2 ;  /* 0x000000022100780c */ /* 0x000fe200057c1670 */
[----:B------:R-:W-:Y:S01]  /*6c00*/  FMUL R141, R141, R8 ;  /* 0x000000088d8d7220 */ /* 0x000fe20000400000 */
[----:B------:R-:W-:Y:S01]  /*6c10*/  F2FP.SATFINITE.E5M2.F32.PACK_AB_MERGE_C R7, RZ, R142, RZ ;  /* 0x0000008eff07723e */ /* 0x000fe200048060ff */
[-C--:B------:R-:W-:Y:S01]  /*6c20*/  FMUL R136, R136, R8.reuse ;  /* 0x0000000888887220 */ /* 0x080fe20000400000 */
[----:B------:R-:W-:Y:S01]  /*6c30*/  F2FP.SATFINITE.E5M2.F32.PACK_AB_MERGE_C R145, RZ, R145, RZ ;  /* 0x00000091ff91723e */ /* 0x000fe200048060ff */
[----:B------:R-:W-:Y:S01]  /*6c40*/  @!P1 STG.E.U8 desc[UR16][R16.64], R147 ;  /* 0x0000009310009986 */ /* 0x000fe2000c101110 */
[----:B------:R-:W-:Y:S01]  /*6c50*/  ISETP.LT.OR P1, PT, R33, 0x9, !P0 ;  /* 0x000000092100780c */ /* 0x000fe20004721670 */
[----:B------:R-:W-:Y:S01]  /*6c60*/  FMUL R139, R139, R8 ;  /* 0x000000088b8b7220 */ /* 0x000fe20000400000 */
[----:B------:R-:W-:Y:S01]  /*6c70*/  F2FP.SATFINITE.E5M2.F32.PACK_AB_MERGE_C R25, RZ, R140, RZ ;  /* 0x0000008cff19723e */ /* 0x000fe200048060ff */
[----:B------:R0:W-:Y:S01]  /*6c80*/  @!P4 STG.E.U8 desc[UR16][R16.64+0x1], R7 ;  /* 0x000001071000c986 */ /* 0x0001e2000c101110 */
[----:B------:R-:W-:Y:S01]  /*6c90*/  F2FP.SATFINITE.E5M2.F32.PACK_AB_MERGE_C R143, RZ, R143, RZ ;  /* 0x0000008fff8f723e */ /* 0x000fe200048060ff */
[-C--:B------:R-:W-:Y:S01]  /*6ca0*/  FMUL R134, R134, R8.reuse ;  /* 0x0000000886867220 */ /* 0x080fe20000400000 */
[C---:B------:R-:W-:Y:S01]  /*6cb0*/  ISETP.LT.OR P4, PT, R33.reuse, 0xa, !P0 ;  /* 0x0000000a2100780c */ /* 0x040fe20004781670 */
[----:B------:R-:W-:Y:S01]  /*6cc0*/  @!P5 STG.E.U8 desc[UR16][R14.64], R145 ;  /* 0x000000910e00d986 */ /* 0x000fe2000c101110 */
[----:B------:R-:W-:Y:S01]  /*6cd0*/  ISETP.LT.OR P5, PT, R33, 0x9, !P2 ;  /* 0x000000092100780c */ /* 0x000fe200057a1670 */
[-C--:B------:R-:W-:Y:S01]  /*6ce0*/  FMUL R137, R137, R8.reuse ;  /* 0x0000000889897220 */ /* 0x080fe20000400000 */
[----:B------:R-:W-:Y:S01]  /*6cf0*/  F2FP.SATFINITE.E5M2.F32.PACK_AB_MERGE_C R141, RZ, R141, RZ ;  /* 0x0000008dff8d723e */ /* 0x000fe200048060ff */
[----:B------:R1:W-:Y:S01]  /*6d00*/  @!P6 STG.E.U8 desc[UR16][R14.64+0x1], R25 ;  /* 0x000001190e00e986 */ /* 0x0003e2000c101110 */
[C---:B------:R-:W-:Y:S01]  /*6d10*/  ISETP.LT.OR P6, PT, R33.reuse, 0xa, !P2 ;  /* 0x0000000a2100780c */ /* 0x040fe200057c1670 */
[-C--:B------:R-:W-:Y:S01]  /*6d20*/  FMUL R132, R132, R8.reuse ;  /* 0x0000000884847220 */ /* 0x080fe20000400000 */
[----:B------:R-:W-:Y:S01]  /*6d30*/  F2FP.SATFINITE.E5M2.F32.PACK_AB_MERGE_C R139, RZ, R139, RZ ;  /* 0x0000008bff8b723e */ /* 0x000fe200048060ff */
[----:B------:R-:W-:Y:S01]  /*6d40*/  @!P1 STG.E.U8 desc[UR16][R16.64+0x8], R143 ;  /* 0x0000088f10009986 */ /* 0x000fe2000c101110 */
[----:B------:R-:W-:Y:S01]  /*6d50*/  ISETP.LT.OR P1, PT, R33, 0x11, !P0 ;  /* 0x000000112100780c */ /* 0x000fe20004721670 */
[----:B------:R-:W-:Y:S01]  /*6d60*/  FMUL R135, R135, R8 ;  /* 0x0000000887877220 */ /* 0x000fe20000400000 */
[----:B0-----:R-:W-:Y:S01]  /*6d70*/  F2FP.SATFINITE.E5M2.F32.PACK_AB_MERGE_C R7, RZ, R138, RZ ;  /* 0x0000008aff07723e */ /* 0x001fe200048060ff */
[-C--:B------:R-:W-:Y:S01]  /*6d80*/  FMUL R130, R130, R8.reuse ;  /* 0x0000000882827220 */ /* 0x080fe20000400000 */
[----:B------:R-:W-:Y:S01]  /*6d90*/  F2FP.SATFINITE.E5M2.F32.PACK_AB_MERGE_C R137, RZ, R137, RZ ;  /* 0x00000089ff89723e */ /* 0x000fe200048060ff */
[----:B------:R-:W-:Y:S01]  /*6da0*/  FMUL R133, R133, R8 ;  /* 0x0000000885857220 */ /* 0x000fe20000400000 */
[----:B------:R-:W-:Y:S01]  /*6db0*/  F2FP.SATFINITE.E5M2.F32.PACK_AB_MERGE_C R135, RZ, R135, RZ ;  /* 0x00000087ff87723e */ /* 0x000fe200048060ff */
[----:B------:R0:W-:Y:S01]  /*6dc0*/  @!P4 STG.E.U8 desc[UR16][R16.64+0x9], R7 ;  /* 0x000009071000c986 */ /* 0x0001e2000c101110 */
[----:B-1----:R-:W-:Y:S01]  /*6dd0*/  F2FP.SATFINITE.E5M2.F32.PACK_AB_MERGE_C R25, RZ, R136, RZ ;  /* 0x00000088ff19723e */ /* 0x002fe200048060ff */
        /* <DEDUP_REMOVED lines=15> */
[-C--:B------:R-:W-:Y:S01]  /*6ed0*/  FMUL R127, R127, R8.reuse ;  /* 0x000000087f7f7220 */ /* 0x080fe20000400000 */
[----:B------:R-:W-:Y:S01]  /*6ee0*/  FMUL R122, R122, R8 ;  /* 0x000000087a7a7220 */ /* 0x000fe20000400000 */
[----:B------:R-:W-:Y:S01]  /*6ef0*/  F2FP.SATFINITE.E5M2.F32.PACK_AB_MERGE_C R129, RZ, R129, RZ ;  /* 0x00000081ff81723e */ /* 0x000fe200048060ff */
[----:B------:R0:W-:Y:S01]  /*6f00*/  @!P4 STG.E.U8 desc[UR16][R16.64+0x11], R7 ;  /* 0x000011071000c986 */ /* 0x0001e2000c101110 */
[----:B-1----:R-:W-:Y:S01]  /*6f10*/  F2FP.SATFINITE.E5M2.F32.PACK_AB_MERGE_C R25, RZ, R132, RZ ;  /* 0x00000084ff19723e */ /* 0x002fe200048060ff */
[-C--:B------:R-:W-:Y:S01]  /*6f20*/  FMUL R125, R125, R8.reuse ;  /* 0x000000087d7d7220 */ /* 0x080fe20000400000 */
[C---:B------:R-:W-:Y:S01]  /*6f30*/  ISETP.LT.OR P4, PT, R33.reuse, 0x1a, !P0 ;  /* 0x0000001a2100780c */ /* 0x040fe20004781670 */
[----:B------:R-:W-:Y:S01]  /*6f40*/  @!P5 STG.E.U8 desc[UR16][R14.64+0x10], R137 ;  /* 0x000010890e00d986 */ /* 0x000fe2000c101110 */
[C---:B------:R-:W-:Y:S01]  /*6f50*/  ISETP.LT.OR P5, PT, R33.reuse, 0x19, !P2 ;  /* 0x000000192100780c */ /* 0x040fe200057a1670 */
[-C--:B------:R-:W-:Y:S01]  /*6f60*/  FMUL R120, R120, R8.reuse ;  /* 0x0000000878787220 */ /* 0x080fe20000400000 */
[----:B------:R-:W-:Y:S01]  /*6f70*/  F2FP.SATFINITE.E5M2.F32.PACK_AB_MERGE_C R127, RZ, R127, RZ ;  /* 0x0000007fff7f723e */ /* 0x000fe200048060ff */
[----:B------:R1:W-:Y:S01]  /*6f80*/  @!P6 STG.E.U8 desc[UR16][R14.64+0x11], R25 ;  /* 0x000011190e00e986 */ /* 0x0003e2000c101110 */
[----:B------:R-:W-:Y:S01]  /*6f90*/  ISETP.LT.OR P6, PT, R33, 0x1a, !P2 ;  /* 0x0000001a2100780c */ /* 0x000fe200057c1670 */
        /* <DEDUP_REMOVED lines=8> */
[-C--:B------:R-:W-:Y:S01]  /*7020*/  FMUL R116, R116, R8.reuse ;  /* 0x0000000874747220 */ /* 0x080fe20000400000 */
[----:B------:R-:W-:Y:S01]  /*7030*/  FMUL R114, R114, R8 ;  /* 0x0000000872727220 */ /* 0x000fe20000400000 */
[----:B-1----:R-:W-:Y:S01]  /*7040*/  F2FP.SATFINITE.E5M2.F32.PACK_AB_MERGE_C R25, RZ, R128, RZ ;  /* 0x00000080ff19723e */ /* 0x002fe200048060ff */
[----:B------:R0:W-:Y:S01]  /*7050*/  @!P4 STG.E.U8 desc[UR16][R16.64+0x19], R7 ;  /* 0x000019071000c986 */ /* 0x0001e2000c101110 */
[----:B------:R-:W-:Y:S01]  /*7060*/  ISETP.LT.OR P4, PT, R33, 0x22, !P0 ;  /* 0x000000222100780c */ /* 0x000fe20004781670 */
[-C--:B------:R-:W-:Y:S01]  /*7070*/  FMUL R119, R119, R8.reuse ;  /* 0x0000000877777220 */ /* 0x080fe20000400000 */
[----:B------:R-:W-:Y:S01]  /*7080*/  F2FP.SATFINITE.E5M2.F32.PACK_AB_MERGE_C R121, RZ, R121, RZ ;  /* 0x00000079ff79723e */ /* 0x000fe200048060ff */
[----:B------:R-:W-:Y:S01]  /*7090*/  @!P5 STG.E.U8 desc[UR16][R14.64+0x18], R133 ;  /* 0x000018850e00d986 */ /* 0x000fe2000c101110 */
[----:B------:R-:W-:Y:S01]  /*70a0*/  ISETP.LT.OR P5, PT, R33, 0x21, !P2 ;  /* 0x000000212100780c */ /* 0x000fe200057a1670 */
[----:B------:R-:W-:Y:S01]  /*70b0*/  FMUL R117, R117, R8 ;  /* 0x0000000875757220 */ /* 0x000fe20000400000 */
[----:B------:R-:W-:Y:S01]  /*70c0*/  F2FP.SATFINITE.E5M2.F32.PACK_AB_MERGE_C R27, RZ, R114, RZ ;  /* 0x00000072ff1b723e */ /* 0x000fe200048060ff */
[----:B------:R1:W-:Y:S01]  /*70d0*/  @!P6 STG.E.U8 desc[UR16][R14.64+0x19], R25 ;  /* 0x000019190e00e986 */ /* 0x0003e2000c101110 */
[----:B------:R-:W-:Y:S01]  /*70e0*/  ISETP.LT.OR P6, PT, R33, 0x22, !P2 ;  /* 0x000000222100780c */ /* 0x000fe200057c1670 */
[-C--:B------:R-:W-:Y:S01]  /*70f0*/  FMUL R112, R112, R8.reuse ;  /* 0x0000000870707220 */ /* 0x080fe20000400000 */
[-C--:B------:R-:W-:Y:S01]  /*7100*/  FMUL R115, R115, R8.reuse ;  /* 0x0000000873737220 */ /* 0x080fe20000400000 */
        /* <DEDUP_REMOVED lines=39> */
[-C--:B------:R-:W-:Y:S01]  /*7380*/  FMUL R103, R103, R8.reuse ;  /* 0x0000000867677220 */ /* 0x080fe20000400000 */
[----:B------:R-:W-:Y:S01]  /*7390*/  @!P1 STG.E.U8 desc[UR16][R16.64+0x30], R123 ;  /* 0x0000307b10009986 */ /* 0x000fe2000c101110 */
[----:B------:R-:W-:Y:S01]  /*73a0*/  ISETP.LT.OR P1, PT, R33, 0x39, !P0 ;  /* 0x000000392100780c */ /* 0x000fe20004721670 */
[-C--:B------:R-:W-:Y:S01]  /*73b0*/  FMUL R101, R101, R8.reuse ;  /* 0x0000000865657220 */ /* 0x080fe20000400000 */
[----:B------:R-:W-:Y:S01]  /*73c0*/  ISETP.LT.OR P0, PT, R33, 0x3a, !P0 ;  /* 0x0000003a2100780c */ /* 0x000fe20004701670 */
[----:B------:R-:W-:Y:S01]  /*73d0*/  FMUL R96, R96, R8 ;  /* 0x0000000860607220 */ /* 0x000fe20000400000 */
[----:B0-----:R-:W-:Y:S01]  /*73e0*/  F2FP.SATFINITE.E5M2.F32.PACK_AB_MERGE_C R7, RZ, R118, RZ ;  /* 0x00000076ff07723e */ /* 0x001fe200048060ff */
[-C--:B------:R-:W-:Y:S01]  /*73f0*/  FMUL R94, R94, R8.reuse ;  /* 0x000000085e5e7220 */ /* 0x080fe20000400000 */
[----:B------:R-:W-:Y:S01]  /*7400*/  F2FP.SATFINITE.E5M2.F32.PACK_AB_MERGE_C R105, RZ, R105, RZ ;  /* 0x00000069ff69723e */ /* 0x000fe200048060ff */
[----:B------:R-:W-:Y:S01]  /*7410*/  FMUL R97, R97, R8 ;  /* 0x0000000861617220 */ /* 0x000fe20000400000 */
[----:B-1----:R-:W-:Y:S01]  /*7420*/  F2FP.SATFINITE.E5M2.F32.PACK_AB_MERGE_C R25, RZ, R116, RZ ;  /* 0x00000074ff19723e */ /* 0x002fe200048060ff */
[----:B------:R0:W-:Y:S01]  /*7430*/  @!P4 STG.E.U8 desc[UR16][R16.64+0x31], R7 ;  /* 0x000031071000c986 */ /* 0x0001e2000c101110 */
[----:B------:R-:W-:Y:S01]  /*7440*/  ISETP.LT.OR P4, PT, R33, 0x39, !P2 ;  /* 0x000000392100780c */ /* 0x000fe20005781670 */
[-C--:B------:R-:W-:Y:S01]  /*7450*/  FMUL R99, R99, R8.reuse ;  /* 0x0000000863637220 */ /* 0x080fe20000400000 */
[----:B------:R-:W-:Y:S01]  /*7460*/  ISETP.LT.OR P2, PT, R33, 0x3a, !P2 ;  /* 0x0000003a2100780c */ /* 0x000fe20005741670 */
[----:B------:R-:W-:Y:S01]  /*7470*/  @!P5 STG.E.U8 desc[UR16][R14.64+0x30], R121 ;  /* 0x000030790e00d986 */ /* 0x000fe2000c101110 */
[----:B------:R-:W-:Y:S01]  /*7480*/  F2FP.SATFINITE.E5M2.F32.PACK_AB_MERGE_C R103, RZ, R103, RZ ;  /* 0x00000067ff67723e */ /* 0x000fe200048060ff */
[-C--:B------:R-:W-:Y:S01]  /*7490*/  FMUL R92, R92, R8.reuse ;  /* 0x000000085c5c7220 */ /* 0x080fe20000400000 */
[----:B------:R-:W-:Y:S01]  /*74a0*/  F2FP.SATFINITE.E5M2.F32.PACK_AB_MERGE_C R101, RZ, R101, RZ ;  /* 0x00000065ff65723e */ /* 0x000fe200048060ff */
[----:B------:R-:W-:Y:S01]  /*74b0*/  @!P6 STG.E.U8 desc[UR16][R14.64+0x31], R25 ;  /* 0x000031190e00e986 */ /* 0x000fe2000c101110 */
[----:B------:R-:W-:Y:S01]  /*74c0*/  F2FP.SATFINITE.E5M2.F32.PACK_AB_MERGE_C R97, RZ, R97, RZ ;  /* 0x00000061ff61723e */ /* 0x000fe200048060ff */
[-C--:B------:R-:W-:Y:S01]  /*74d0*/  FMUL R88, R88, R8.reuse ;  /* 0x0000000858587220 */ /* 0x080fe20000400000 */
[-C--:B------:R-:W-:Y:S01]  /*74e0*/  FMUL R95, R95, R8.reuse ;  /* 0x000000085f5f7220 */ /* 0x080fe20000400000 */
[----:B------:R-:W-:Y:S01]  /*74f0*/  @!P0 STG.E.U8 desc[UR16][R16.64+0x39], R27 ;  /* 0x0000391b10008986 */ /* 0x000fe2000c101110 */
[----:B------:R-:W-:Y:S01]  /*7500*/  ISETP.GE.AND P0, PT, R34, 0x81, PT ;  /* 0x000000812200780c */ /* 0x000fe20003f06270 */
[----:B------:R-:W-:Y:S01]  /*7510*/  FMUL R93, R93, R8 ;  /* 0x000000085d5d7220 */ /* 0x000fe20000400000 */
[----:B0-----:R-:W-:Y:S01]  /*7520*/  F2FP.SATFINITE.E5M2.F32.PACK_AB_MERGE_C R7, RZ, R112, RZ ;  /* 0x00000070ff07723e */ /* 0x001fe200048060ff */
[----:B------:R0:W-:Y:S01]  /*7530*/  @!P1 STG.E.U8 desc[UR16][R16.64+0x38], R119 ;  /* 0x0000387710009986 */ /* 0x0001e2000c101110 */
[C---:B------:R-:W-:Y:S01]  /*7540*/  ISETP.LT.OR P6, PT, R33.reuse, 0x1, !P0 ;  /* 0x000000012100780c */ /* 0x040fe200047c1670 */
[-C--:B------:R-:W-:Y:S01]  /*7550*/  FMUL R90, R90, R8.reuse ;  /* 0x000000085a5a7220 */ /* 0x080fe20000400000 */
[----:B------:R-:W-:Y:S01]  /*7560*/  ISETP.LT.OR P5, PT, R33, 0x2, !P0 ;  /* 0x000000022100780c */ /* 0x000fe200047a1670 */
[----:B------:R-:W-:Y:S01]  /*7570*/  @!P4 STG.E.U8 desc[UR16][R14.64+0x38], R117 ;  /* 0x000038750e00c986 */ /* 0x000fe2000c101110 */
[----:B------:R-:W-:Y:S01]  /*7580*/  ISETP.GE.AND P1, PT, R34, 0x89, PT ;  /* 0x000000892200780c */ /* 0x000fe20003f26270 */
[-C--:B------:R-:W-:Y:S01]  /*7590*/  FMUL R23, R23, R8.reuse ;  /* 0x0000000817177220 */ /* 0x080fe20000400000 */
[----:B------:R-:W-:Y:S01]  /*75a0*/  F2FP.SATFINITE.E5M2.F32.PACK_AB_MERGE_C R99, RZ, R99, RZ ;  /* 0x00000063ff63723e */ /* 0x000fe200048060ff */
[----:B------:R1:W-:Y:S01]  /*75b0*/  @!P2 STG.E.U8 desc[UR16][R14.64+0x39], R7 ;  /* 0x000039070e00a986 */ /* 0x0003e2000c101110 */
[----:B------:R-:W-:Y:S01]  /*75c0*/  ISETP.LT.OR P4, PT, R33, 0x1, !P1 ;  /* 0x000000012100780c */ /* 0x000fe20004f81670 */
[-C--:B------:R-:W-:Y:S01]  /*75d0*/  FMUL R91, R91, R8.reuse ;  /* 0x000000085b5b7220 */ /* 0x080fe20000400000 */
[----:B------:R-:W-:Y:S01]  /*75e0*/  ISETP.LT.OR P2, PT, R33, 0xa, !P0 ;  /* 0x0000000a2100780c */ /* 0x000fe20004741670 */
[----:B------:R-:W-:Y:S01]  /*75f0*/  FMUL R89, R89, R8 ;  /* 0x0000000859597220 */ /* 0x000fe20000400000 */
[----:B0-----:R-:W-:Y:S01]  /*7600*/  F2FP.SATFINITE.E5M2.F32.PACK_AB_MERGE_C R17, RZ, R110, RZ ;  /* 0x0000006eff11723e */ /* 0x001fe200048060ff */
[----:B------:R-:W-:Y:S01]  /*7610*/  @!P6 STG.E.U8 desc[UR16][R12.64], R115 ;  /* 0x000000730c00e986 */ /* 0x000fe2000c101110 */
[C---:B------:R-:W-:Y:S01]  /*7620*/  ISETP.LT.OR P6, PT, R33.reuse, 0x2, !P1 ;  /* 0x000000022100780c */ /* 0x040fe20004fc1670 */
[-C--:B------:R-:W-:Y:S01]  /*7630*/  FMUL R22, R22, R8.reuse ;  /* 0x0000000816167220 */ /* 0x080fe20000400000 */
[----:B------:R-:W-:Y:S01]  /*7640*/  F2FP.SATFINITE.E5M2.F32.PACK_AB_MERGE_C R95, RZ, R95, RZ ;  /* 0x0000005fff5f723e */ /* 0x000fe200048060ff */
[----:B------:R-:W-:Y:S01]  /*7650*/  @!P5 STG.E.U8 desc[UR16][R12.64+0x1], R17 ;  /* 0x000001110c00d986 */ /* 0x000fe2000c101110 */
[----:B------:R-:W-:Y:S01]  /*7660*/  ISETP.LT.OR P5, PT, R33, 0x9, !P0 ;  /* 0x000000092100780c */ /* 0x000fe200047a1670 */
[----:B------:R-:W-:Y:S01]  /*7670*/  FMUL R19, R19, R8 ;  /* 0x0000000813137220 */ /* 0x000fe20000400000 */
[----:B-1----:R-:W-:Y:S01]  /*7680*/  F2FP.SATFINITE.E5M2.F32.PACK_AB_MERGE_C R7, RZ, R108, RZ ;  /* 0x0000006cff07723e */ /* 0x002fe200048060ff */
[----:B------:R-:W-:Y:S01]  /*7690*/  @!P4 STG.E.U8 desc[UR16][R10.64], R113 ;  /* 0x000000710a00c986 */ /* 0x000fe2000c101110 */
[----:B------:R-:W-:Y:S01]  /*76a0*/  F2FP.SATFINITE.E5M2.F32.PACK_AB_MERGE_C R15, RZ, R106, RZ ;  /* 0x0000006aff0f723e */ /* 0x000fe200048060ff */
[-C--:B------:R-:W-:Y:S01]  /*76b0*/  FMUL R18, R18, R8.reuse ;  /* 0x0000000812127220 */ /* 0x080fe20000400000 */
[----:B------:R-:W-:Y:S01]  /*76c0*/  ISETP.LT.OR P4, PT, R33, 0x9, !P1 ;  /* 0x000000092100780c */ /* 0x000fe20004f81670 */
[-C--:B------:R-:W-:Y:S01]  /*76d0*/  FMUL R21, R21, R8.reuse ;  /* 0x0000000815157220 */ /* 0x080fe20000400000 */
[----:B------:R-:W-:Y:S01]  /*76e0*/  F2FP.SATFINITE.E5M2.F32.PACK_AB_MERGE_C R93, RZ, R93, RZ ;  /* 0x0000005dff5d723e */ /* 0x000fe200048060ff */
[----:B------:R0:W-:Y:S01]  /*76f0*/  @!P6 STG.E.U8 desc[UR16][R10.64+0x1], R7 ;  /* 0x000001070a00e986 */ /* 0x0001e2000c101110 */
[C---:B------:R-:W-:Y:S01]  /*7700*/  ISETP.LT.OR P6, PT, R33.reuse, 0xa, !P1 ;  /* 0x0000000a2100780c */ /* 0x040fe20004fc1670 */
[----:B------:R-:W-:Y:S01]  /*7710*/  FMUL R20, R20, R8 ;  /* 0x0000000814147220 */ /* 0x000fe20000400000 */
[----:B------:R-:W-:Y:S01]  /*7720*/  F2FP.SATFINITE.E5M2.F32.PACK_AB_MERGE_C R23, RZ, R23, RZ ;  /* 0x00000017ff17723e */ /* 0x000fe200048060ff */
[----:B------:R1:W-:Y:S01]  /*7730*/  @!P2 STG.E.U8 desc[UR16][R12.64+0x9], R15 ;  /* 0x0000090f0c00a986 */ /* 0x0003e2000c101110 */
[----:B------:R-:W-:-:S02]  /*7740*/  ISETP.LT.OR P2, PT, R33, 0x12, !P0 ;  /* 0x000000122100780c */ /* 0x000fc40004741670 */
[----:B------:R-:W-:Y:S01]  /*7750*/  F2FP.SATFINITE.E5M2.F32.PACK_AB_MERGE_C R91, RZ, R91, RZ ;  /* 0x0000005bff5b723e */ /* 0x000fe200048060ff */
[----:B------:R-:W-:Y:S01]  /*7760*/  @!P5 STG.E.U8 desc[UR16][R12.64+0x8], R109 ;  /* 0x0000086d0c00d986 */ /* 0x000fe2000c101110 */
[C---:B------:R-:W-:Y:S02]  /*7770*/  ISETP.LT.OR P5, PT, R33.reuse, 0x11, !P0 ;  /* 0x000000112100780c */ /* 0x040fe400047a1670 */
[----:B------:R-:W-:Y:S01]  /*7780*/  F2FP.SATFINITE.E5M2.F32.PACK_AB_MERGE_C R89, RZ, R89, RZ ;  /* 0x00000059ff59723e */ /* 0x000fe200048060ff */
[----:B------:R-:W-:Y:S01]  /*7790*/  @!P4 STG.E.U8 desc[UR16][R10.64+0x8], R111 ;  /* 0x0000086f0a00c986 */ /* 0x000fe2000c101110 */
[----:B0-----:R-:W-:Y:S02]  /*77a0*/  F2FP.SATFINITE.E5M2.F32.PACK_AB_MERGE_C R7, RZ, R104, RZ ;  /* 0x00000068ff07723e */ /* 0x001fe400048060ff */
[C---:B------:R-:W-:Y:S02]  /*77b0*/  ISETP.LT.OR P4, PT, R33.reuse, 0x11, !P1 ;  /* 0x000000112100780c */ /* 0x040fe40004f81670 */
[----:B-1----:R-:W-:Y:S01]  /*77c0*/  F2FP.SATFINITE.E5M2.F32.PACK_AB_MERGE_C R15, RZ, R100, RZ ;  /* 0x00000064ff0f723e */ /* 0x002fe200048060ff */
[----:B------:R0:W-:Y:S01]  /*77d0*/  @!P6 STG.E.U8 desc[UR16][R10.64+0x9], R7 ;  /* 0x000009070a00e986 */ /* 0x0001e2000c101110 */
[----:B------:R-:W-:-:S02]  /*77e0*/  ISETP.LT.OR P6, PT, R33, 0x12, !P1 ;  /* 0x000000122100780c */ /* 0x000fc40004fc1670 */
[----:B------:R-:W-:Y:S01]  /*77f0*/  F2FP.SATFINITE.E5M2.F32.PACK_AB_MERGE_C R19, RZ, R19, RZ ;  /* 0x00000013ff13723e */ /* 0x000fe200048060ff */
[----:B------:R1:W-:Y:S01]  /*7800*/  @!P2 STG.E.U8 desc[UR16][R12.64+0x11], R15 ;  /* 0x0000110f0c00a986 */ /* 0x0003e2000c101110 */
[C---:B------:R-:W-:Y:S02]  /*7810*/  ISETP.LT.OR P2, PT, R33.reuse, 0x1a, !P0 ;  /* 0x0000001a2100780c */ /* 0x040fe40004741670 */
[----:B------:R-:W-:Y:S01]  /*7820*/  F2FP.SATFINITE.E5M2.F32.PACK_AB_MERGE_C R21, RZ, R21, RZ ;  /* 0x00000015ff15723e */ /* 0x000fe200048060ff */
[----:B------:R-:W-:Y:S01]  /*7830*/  @!P5 STG.E.U8 desc[UR16][R12.64+0x10], R107 ;  /* 0x0000106b0c00d986 */ /* 0x000fe2000c101110 */
[----:B------:R-:W-:Y:S02]  /*7840*/  ISETP.LT.OR P5, PT, R33, 0x19, !P0 ;  /* 0x000000192100780c */ /* 0x000fe400047a1670 */
[----:B------:R-:W-:Y:S01]  /*7850*/  F2FP.SATFINITE.E5M2.F32.PACK_AB_MERGE_C R17, RZ, R20, RZ ;  /* 0x00000014ff11723e */ /* 0x000fe200048060ff */
[----:B------:R-:W-:Y:S01]  /*7860*/  @!P4 STG.E.U8 desc[UR16][R10.64+0x10], R105 ;  /* 0x000010690a00c986 */ /* 0x000fe2000c101110 */
[----:B0-----:R-:W-:-:S02]  /*7870*/  F2FP.SATFINITE.E5M2.F32.PACK_AB_MERGE_C R7, RZ, R102, RZ ;  /* 0x00000066ff07723e */ /* 0x001fc400048060ff */
[C---:B------:R-:W-:Y:S02]  /*7880*/  ISETP.LT.OR P4, PT, R33.reuse, 0x19, !P1 ;  /* 0x000000192100780c */ /* 0x040fe40004f81670 */
[----:B-1----:R-:W-:Y:S01]  /*7890*/  F2FP.SATFINITE.E5M2.F32.PACK_AB_MERGE_C R15, RZ, R98, RZ ;  /* 0x00000062ff0f723e */ /* 0x002fe200048060ff */
[----:B------:R0:W-:Y:S01]  /*78a0*/  @!P6 STG.E.U8 desc[UR16][R10.64+0x11], R7 ;  /* 0x000011070a00e986 */ /* 0x0001e2000c101110 */
[----:B------:R-:W-:-:S03]  /*78b0*/  ISETP.LT.OR P6, PT, R33, 0x1a, !P1 ;  /* 0x0000001a2100780c */ /* 0x000fc60004fc1670 */
[----:B------:R1:W-:Y:S01]  /*78c0*/  @!P2 STG.E.U8 desc[UR16][R12.64+0x19], R15 ;  /* 0x0000190f0c00a986 */ /* 0x0003e2000c101110 */
[----:B------:R-:W-:-:S03]  /*78d0*/  ISETP.LT.OR P2, PT, R33, 0x22, !P0 ;  /* 0x000000222100780c */ /* 0x000fc60004741670 */
[----:B------:R-:W-:Y:S01]  /*78e0*/  @!P5 STG.E.U8 desc[UR16][R12.64+0x18], R103 ;  /* 0x000018670c00d986 */ /* 0x000fe2000c101110 */
[C---:B------:R-:W-:Y:S02]  /*78f0*/  ISETP.LT.OR P5, PT, R33.reuse, 0x21, !P0 ;  /* 0x000000212100780c */ /* 0x040fe400047a1670 */
[----:B0-----:R-:W-:Y:S01]  /*7900*/  F2FP.SATFINITE.E5M2.F32.PACK_AB_MERGE_C R7, RZ, R96, RZ ;  /* 0x00000060ff07723e */ /* 0x001fe200048060ff */
[----:B------:R-:W-:Y:S01]  /*7910*/  @!P4 STG.E.U8 desc[UR16][R10.64+0x18], R101 ;  /* 0x000018650a00c986 */ /* 0x000fe2000c101110 */
        /* <DEDUP_REMOVED lines=25> */
[C---:B------:R-:W-:Y:S02]  /*7ab0*/  ISETP.LT.OR P2, PT, R33.reuse, 0x39, !P0 ;  /* 0x000000392100780c */ /* 0x040fe40004741670 */
[C---:B------:R-:W-:Y:S01]  /*7ac0*/  ISETP.LT.OR P0, PT, R33.reuse, 0x3a, !P0 ;  /* 0x0000003a2100780c */ /* 0x040fe20004701670 */
[----:B------:R1:W-:Y:S01]  /*7ad0*/  @!P5 STG.E.U8 desc[UR16][R12.64+0x30], R91 ;  /* 0x0000305b0c00d986 */ /* 0x0003e2000c101110 */
[C---:B------:R-:W-:Y:S02]  /*7ae0*/  ISETP.LT.OR P5, PT, R33.reuse, 0x39, !P1 ;  /* 0x000000392100780c */ /* 0x040fe40004fa1670 */
[----:B------:R-:W-:Y:S01]  /*7af0*/  ISETP.LT.OR P1, PT, R33, 0x3a, !P1 ;  /* 0x0000003a2100780c */ /* 0x000fe20004f21670 */
[----:B------:R1:W-:Y:S01]  /*7b00*/  @!P4 STG.E.U8 desc[UR16][R10.64+0x30], R89 ;  /* 0x000030590a00c986 */ /* 0x0003e2000c101110 */
[----:B0-----:R-:W-:-:S05]  /*7b10*/  F2FP.SATFINITE.E5M2.F32.PACK_AB_MERGE_C R7, RZ, R22, RZ ;  /* 0x00000016ff07723e */ /* 0x001fca00048060ff */
[----:B------:R1:W-:Y:S04]  /*7b20*/  @!P6 STG.E.U8 desc[UR16][R10.64+0x31], R7 ;  /* 0x000031070a00e986 */ /* 0x0003e8000c101110 */
[----:B------:R1:W-:Y:S04]  /*7b30*/  @!P2 STG.E.U8 desc[UR16][R12.64+0x38], R19 ;  /* 0x000038130c00a986 */ /* 0x0003e8000c101110 */
[----:B------:R1:W-:Y:S04]  /*7b40*/  @!P0 STG.E.U8 desc[UR16][R12.64+0x39], R15 ;  /* 0x0000390f0c008986 */ /* 0x0003e8000c101110 */
[----:B------:R1:W-:Y:S04]  /*7b50*/  @!P5 STG.E.U8 desc[UR16][R10.64+0x38], R21 ;  /* 0x000038150a00d986 */ /* 0x0003e8000c101110 */
[----:B------:R1:W-:Y:S02]  /*7b60*/  @!P1 STG.E.U8 desc[UR16][R10.64+0x39], R17 ;  /* 0x000039110a009986 */ /* 0x0003e4000c101110 */
.L_x_168:
[----:B------:R-:W-:Y:S05]  /*7b70*/  BSYNC B0 ;  /* 0x0000000000007941 */ /* 0x000fea0003800000 */
.L_x_38:
[----:B------:R-:W-:Y:S01]  /*7b80*/  ULDC UR6, c[0x0][0xc] ;  /* 0x0000030000067ab9 */ /* 0x000fe20000000800 */
[----:B------:R-:W-:Y:S01]  /*7b90*/  ULDC UR7, c[0x0][0x10] ;  /* 0x0000040000077ab9 */ /* 0x000fe20000000800 */
[----:B01---5:R-:W0:Y:S01]  /*7ba0*/  LDC R7, c[0x0][0x14] ;  /* 0x00000500ff077b82 */ /* 0x023e220000000800 */
[----:B------:R-:W-:Y:S01]  /*7bb0*/  UIMAD.WIDE.U32 UR6, UR6, UR7, URZ ;  /* 0x00000007060672a5 */ /* 0x000fe2000f8e003f */
[----:B------:R-:W-:Y:S01]  /*7bc0*/  PRMT R10, RZ, 0x7610, R10 ;  /* 0x00007610ff0a7816 */ /* 0x000fe2000000000a */
[----:B------:R-:W-:-:S04]  /*7bd0*/  IMAD.MOV.U32 R11, RZ, RZ, -0x1 ;  /* 0xffffffffff0b7424 */ /* 0x000fc800078e00ff */
[----:B0-----:R-:W-:-:S04]  /*7be0*/  IMAD.WIDE.U32 R2, R7, UR6, R2 ;  /* 0x0000000607027c25 */ /* 0x001fc8000f8e0002 */
[----:B------:R-:W-:Y:S01]  /*7bf0*/  IMAD R7, R7, UR7, RZ ;  /* 0x0000000707077c24 */ /* 0x000fe2000f8e02ff */
[----:B------:R-:W-:Y:S02]  /*7c00*/  ULDC.64 UR6, c[0x0][0x650] ;  /* 0x0001940000067ab9 */ /* 0x000fe40000000a00 */
[----:B------:R-:W-:Y:S01]  /*7c10*/  ISETP.GE.U32.AND P0, PT, R2, UR6, PT ;  /* 0x0000000602007c0c */ /* 0x000fe2000bf06070 */
[----:B------:R-:W-:Y:S02]  /*7c20*/  IMAD.IADD R3, R3, 0x1, R7 ;  /* 0x0000000103037824 */ /* 0x000fe400078e0207 */
[----:B------:R-:W-:-:S03]  /*7c30*/  IMAD.MOV.U32 R7, RZ, RZ, -0x1 ;  /* 0xffffffffff077424 */ /* 0x000fc600078e00ff */
[----:B------:R-:W-:-:S13]  /*7c40*/  ISETP.GE.U32.AND.EX P0, PT, R3, UR7, PT, P0 ;  /* 0x0000000703007c0c */ /* 0x000fda000bf06100 */
[----:B------:R-:W-:Y:S05]  /*7c50*/  @P0 BRA `(.L_x_169) ;  /* 0x0000000400600947 */ /* 0x000fea0003800000 */
[----:B------:R-:W0:Y:S01]  /*7c60*/  S2R R22, SR_CTAID.X ;  /* 0x0000000000167919 */ /* 0x000e220000002500 */
[----:B------:R-:W1:Y:S01]  /*7c70*/  LDC.64 R16, c[0x0][0x628] ;  /* 0x00018a00ff107b82 */ /* 0x000e620000000a00 */
[----:B------:R-:W-:Y:S01]  /*7c80*/  ULDC UR6, c[0x0][0x150] ;  /* 0x0000540000067ab9 */ /* 0x000fe20000000800 */
[----:B--234-:R-:W-:Y:S01]  /*7c90*/  IMAD.MOV.U32 R14, RZ, RZ, R2 ;  /* 0x000000ffff0e7224 */ /* 0x01cfe200078e0002 */
[----:B------:R-:W2:Y:S01]  /*7ca0*/  S2R R24, SR_CTAID.Y ;  /* 0x0000000000187919 */ /* 0x000ea20000002600 */
[----:B------:R-:W-:-:S04]  /*7cb0*/  IMAD.MOV.U32 R15, RZ, RZ, R3 ;  /* 0x000000ffff0f7224 */ /* 0x000fc800078e0003 */
[----:B------:R-:W3:Y:S08]  /*7cc0*/  LDC R25, c[0x0][0x144] ;  /* 0x00005100ff197b82 */ /* 0x000ef00000000800 */
[----:B------:R-:W4:Y:S08]  /*7cd0*/  LDC R18, c[0x0][0x630] ;  /* 0x00018c00ff127b82 */ /* 0x000f300000000800 */
[----:B------:R-:W2:Y:S01]  /*7ce0*/  LDC.64 R20, c[0x0][0x620] ;  /* 0x00018800ff147b82 */ /* 0x000ea20000000a00 */
[----:B-1----:R-:W-:-:S04]  /*7cf0*/  ISETP.NE.U32.AND P0, PT, R16, RZ, PT ;  /* 0x000000ff1000720c */ /* 0x002fc80003f05070 */
[----:B------:R-:W-:Y:S02]  /*7d00*/  ISETP.NE.AND.EX P0, PT, R17, RZ, PT, P0 ;  /* 0x000000ff1100720c */ /* 0x000fe40003f05300 */
[----:B0-----:R-:W-:-:S05]  /*7d10*/  I2FP.F32.U32 R7, R22 ;  /* 0x0000001600077245 */ /* 0x001fca0000201000 */
[----:B------:R-:W-:-:S04]  /*7d20*/  FMUL R7, R7, UR6 ;  /* 0x0000000607077c20 */ /* 0x000fc80008400000 */
[----:B------:R0:W1:Y:S02]  /*7d30*/  F2I.U32.TRUNC.NTZ R23, R7 ;  /* 0x0000000700177305 */ /* 0x000064000020f000 */
[----:B---34-:R-:W-:Y:S05]  /*7d40*/  @!P0 BRA `(.L_x_170) ;  /* 0x0000000000288947 */ /* 0x018fea0003800000 */
[----:B0-----:R-:W0:Y:S02]  /*7d50*/  LDC R7, c[0x0][0x634] ;  /* 0x00018d00ff077b82 */ /* 0x001e240000000800 */
        /* <DEDUP_REMOVED lines=9> */
.L_x_170:
[-CC-:B------:R-:W-:Y:S01]  /*7df0*/  SHF.R.U64 R19, R14, R18.reuse, R15.reuse ;  /* 0x000000120e137219 */ /* 0x180fe2000000120f */
[----:B------:R-:W3:Y:S01]  /*7e00*/  LDC.64 R30, c[0x0][0x640] ;  /* 0x00019000ff1e7b82 */ /* 0x000ee20000000a00 */
[----:B0-----:R-:W-:Y:S01]  /*7e10*/  SHF.R.U32.HI R7, RZ, R18, R15 ;  /* 0x00000012ff077219 */ /* 0x001fe2000001160f */
[----:B-1----:R-:W-:Y:S01]  /*7e20*/  IMAD.MOV R23, RZ, RZ, -R23 ;  /* 0x000000ffff177224 */ /* 0x002fe200078e0a17 */
[----:B------:R-:W-:Y:S01]  /*7e30*/  IADD3 R13, P0, RZ, -R19, RZ ;  /* 0x80000013ff0d7210 */ /* 0x000fe20007f1e0ff */
[----:B------:R-:W-:Y:S02]  /*7e40*/  ULDC UR6, c[0x0][0x154] ;  /* 0x0000550000067ab9 */ /* 0x000fe40000000800 */
[----:B------:R-:W-:Y:S02]  /*7e50*/  IMAD R25, R25, R23, R22 ;  /* 0x0000001719197224 */ /* 0x000fe400078e0216 */
[----:B------:R-:W0:Y:S01]  /*7e60*/  LDC R14, c[0x0][0x618] ;  /* 0x00018600ff0e7b82 */ /* 0x000e220000000800 */
[----:B------:R-:W-:-:S02]  /*7e70*/  IMAD.X R7, RZ, RZ, ~R7, P0 ;  /* 0x000000ffff077224 */ /* 0x000fc400000e0e07 */
[----:B--2---:R-:W-:-:S04]  /*7e80*/  IMAD.WIDE.U32 R10, R13, R20, R2 ;  /* 0x000000140d0a7225 */ /* 0x004fc800078e0002 */
[----:B------:R-:W-:Y:S01]  /*7e90*/  IMAD R12, R7, R20, RZ ;  /* 0x00000014070c7224 */ /* 0x000fe200078e02ff */
[----:B------:R-:W1:Y:S03]  /*7ea0*/  LDC R26, c[0x0][0x608] ;  /* 0x00018200ff1a7b82 */ /* 0x000e660000000800 */
[----:B------:R-:W-:Y:S02]  /*7eb0*/  IMAD R7, R13, R21, R12 ;  /* 0x000000150d077224 */ /* 0x000fe400078e020c */
[----:B------:R-:W-:Y:S02]  /*7ec0*/  IMAD.MOV.U32 R13, RZ, RZ, 0x1 ;  /* 0x00000001ff0d7424 */ /* 0x000fe400078e00ff */
[----:B------:R-:W-:Y:S01]  /*7ed0*/  IMAD.IADD R7, R11, 0x1, R7 ;  /* 0x000000010b077824 */ /* 0x000fe200078e0207 */
[----:B------:R-:W2:Y:S01]  /*7ee0*/  LDC R28, c[0x0][0x658] ;  /* 0x00019600ff1c7b82 */ /* 0x000ea20000000800 */
[----:B------:R-:W-:-:S02]  /*7ef0*/  I2FP.F32.U32 R11, R24 ;  /* 0x00000018000b7245 */ /* 0x000fc40000201000 */
[----:B---3--:R-:W-:-:S03]  /*7f00*/  ISETP.NE.U32.AND P0, PT, R30, RZ, PT ;  /* 0x000000ff1e00720c */ /* 0x008fc60003f05070 */
[----:B------:R-:W-:Y:S01]  /*7f10*/  FMUL R12, R11, UR6 ;  /* 0x000000060b0c7c20 */ /* 0x000fe20008400000 */
[----:B------:R-:W-:Y:S01]  /*7f20*/  ISETP.NE.AND.EX P0, PT, R31, RZ, PT, P0 ;  /* 0x000000ff1f00720c */ /* 0x000fe20003f05300 */
[----:B------:R-:W3:Y:S01]  /*7f30*/  LDC R23, c[0x0][0x148] ;  /* 0x00005200ff177b82 */ /* 0x000ee20000000800 */
[-CC-:B0-----:R-:W-:Y:S01]  /*7f40*/  SHF.R.U64 R18, R10, R14.reuse, R7.reuse ;  /* 0x0000000e0a127219 */ /* 0x181fe20000001207 */
[----:B------:R0:W4:Y:S01]  /*7f50*/  F2I.U32.TRUNC.NTZ R20, R12 ;  /* 0x0000000c00147305 */ /* 0x000122000020f000 */
[----:B------:R-:W-:Y:S01]  /*7f60*/  SHF.R.U32.HI R7, RZ, R14, R7 ;  /* 0x0000000eff077219 */ /* 0x000fe20000011607 */
[----:B------:R-:W-:-:S04]  /*7f70*/  IMAD.MOV.U32 R11, RZ, RZ, -0x1 ;  /* 0xffffffffff0b7424 */ /* 0x000fc800078e00ff */
[----:B------:R-:W0:Y:S01]  /*7f80*/  LDC R22, c[0x0][0x600] ;  /* 0x00018000ff167b82 */ /* 0x000e220000000800 */
[-CC-:B-1----:R-:W-:Y:S02]  /*7f90*/  SHF.R.U64 R16, R18, R26.reuse, R7.reuse ;  /* 0x0000001a12107219 */ /* 0x182fe40000001207 */
[----:B------:R-:W-:-:S05]  /*7fa0*/  SHF.R.U32.HI R7, RZ, R26, R7 ;  /* 0x0000001aff077219 */ /* 0x000fca0000011607 */
[----:B------:R-:W1:Y:S01]  /*7fb0*/  LDC R29, c[0x0][0x648] ;  /* 0x00019200ff1d7b82 */ /* 0x000e620000000800 */
[-C--:B--2---:R-:W-:Y:S02]  /*7fc0*/  SHF.L.U32 R10, R11, R28.reuse, RZ ;  /* 0x0000001c0b0a7219 */ /* 0x084fe400000006ff */
[-CC-:B------:R-:W-:Y:S02]  /*7fd0*/  SHF.R.U64 R21, R16, R28.reuse, R7.reuse ;  /* 0x0000001c10157219 */ /* 0x180fe40000001207 */
[----:B------:R-:W-:Y:S02]  /*7fe0*/  SHF.R.U32.HI R11, RZ, R28, R7 ;  /* 0x0000001cff0b7219 */ /* 0x000fe40000011607 */
[----:B------:R-:W-:Y:S01]  /*7ff0*/  LOP3.LUT R27, RZ, R10, RZ, 0x33, !PT ;  /* 0x0000000aff1b7212 */ /* 0x000fe200078e33ff */
[----:B------:R-:W2:Y:S01]  /*8000*/  LDC R33, c[0x0][0x638] ;  /* 0x00018e00ff217b82 */ /* 0x000ea20000000800 */
[----:B------:R-:W-:Y:S01]  /*8010*/  SHF.L.U32 R28, R13, R28, RZ ;  /* 0x0000001c0d1c7219 */ /* 0x000fe200000006ff */
[----:B------:R-:W-:-:S06]  /*8020*/  IMAD.MOV.U32 R10, RZ, RZ, R21 ;  /* 0x000000ffff0a7224 */ /* 0x000fcc00078e0015 */
[----:B------:R-:W0:Y:S01]  /*8030*/  LDC R34, c[0x0][0x610] ;  /* 0x00018400ff227b82 */ /* 0x000e220000000800 */
[----:B----4-:R-:W-:Y:S05]  /*8040*/  @!P0 BRA `(.L_x_171) ;  /* 0x0000000000288947 */ /* 0x010fea0003800000 */
[----:B------:R-:W4:Y:S02]  /*8050*/  LDC R10, c[0x0][0x64c] ;  /* 0x00019300ff0a7b82 */ /* 0x000f240000000800 */
[----:B----4-:R-:W-:-:S05]  /*8060*/  IADD3 R7, P0, R21, R10, RZ ;  /* 0x0000000a15077210 */ /* 0x010fca0007f1e0ff */
[----:B------:R-:W-:-:S04]  /*8070*/  IMAD.X R17, RZ, RZ, R11, P0 ;  /* 0x000000ffff117224 */ /* 0x000fc800000e060b */
[----:B------:R-:W-:-:S04]  /*8080*/  IMAD.WIDE.U32 R10, R17, R30, RZ ;  /* 0x0000001e110a7225 */ /* 0x000fc800078e00ff */
[----:B0-----:R-:W-:-:S04]  /*8090*/  IMAD.WIDE.U32 R12, P0, R7, R31, R10 ;  /* 0x0000001f070c7225 */ /* 0x001fc8000780000a */
[----:B------:R-:W-:-:S04]  /*80a0*/  IMAD.WIDE.U32 R10, R7, R30, RZ ;  /* 0x0000001e070a7225 */ /* 0x000fc800078e00ff */
[----:B------:R-:W-:Y:S01]  /*80b0*/  IMAD.X R15, RZ, RZ, RZ, P0 ;  /* 0x000000ffff0f7224 */ /* 0x000fe200000e06ff */
[----:B------:R-:W-:Y:S01]  /*80c0*/  IADD3 RZ, P0, R11, R12, RZ ;  /* 0x0000000c0bff7210 */ /* 0x000fe20007f1e0ff */
[----:B------:R-:W-:-:S04]  /*80d0*/  IMAD.MOV.U32 R14, RZ, RZ, R13 ;  /* 0x000000ffff0e7224 */ /* 0x000fc800078e000d */
[----:B------:R-:W-:-:S08]  /*80e0*/  IMAD.WIDE.U32.X R10, R17, R31, R14, P0 ;  /* 0x0000001f110a7225 */ /* 0x000fd000000e040e */
.L_x_171:
[----:B-1----:R-:W-:Y:S01]  /*80f0*/  SHF.R.U64 R7, R10, R29, R11 ;  /* 0x0000001d0a077219 */ /* 0x002fe2000000120b */
[----:B0-----:R-:W-:Y:S01]  /*8100*/  VIADD R11, R22, 0xffffffff ;  /* 0xffffffff160b7836 */ /* 0x001fe20000000000 */
[----:B------:R-:W-:Y:S01]  /*8110*/  LOP3.LUT R32, R16, R27, RZ, 0xc0, !PT ;  /* 0x0000001b10207212 */ /* 0x000fe200078ec0ff */
[----:B------:R-:W-:Y:S02]  /*8120*/  IMAD.MOV R20, RZ, RZ, -R20 ;  /* 0x000000ffff147224 */ /* 0x000fe400078e0a14 */
[----:B------:R-:W-:Y:S01]  /*8130*/  IMAD.MOV R10, RZ, RZ, -R7 ;  /* 0x000000ffff0a7224 */ /* 0x000fe200078e0a07 */
[----:B------:R-:W-:Y:S01]  /*8140*/  LOP3.LUT R18, R18, R11, RZ, 0xc0, !PT ;  /* 0x0000000b12127212 */ /* 0x000fe200078ec0ff */
[----:B------:R-:W-:Y:S02]  /*8150*/  IMAD R32, R28, R7, R32 ;  /* 0x000000071c207224 */ /* 0x000fe400078e0220 */
[----:B---3--:R-:W-:Y:S02]  /*8160*/  @P3 IMAD R25, R23, R20, R24 ;  /* 0x0000001417193224 */ /* 0x008fe400078e0218 */
[----:B--2---:R-:W-:-:S02]  /*8170*/  IMAD R7, R10, R33, R21 ;  /* 0x000000210a077224 */ /* 0x004fc400078e0215 */
[----:B------:R-:W-:Y:S02]  /*8180*/  IMAD R32, R32, R34, R25 ;  /* 0x0000002220207224 */ /* 0x000fe400078e0219 */
[----:B------:R-:W-:Y:S02]  /*8190*/  IMAD R7, R7, R22, R18 ;  /* 0x0000001607077224 */ /* 0x000fe400078e0212 */
[----:B------:R-:W-:-:S03]  /*81a0*/  IMAD.MOV.U32 R10, RZ, RZ, 0x1 ;  /* 0x00000001ff0a7424 */ /* 0x000fc600078e00ff */
[----:B------:R-:W-:Y:S02]  /*81b0*/  SEL R11, R7, R32, !P3 ;  /* 0x00000020070b7207 */ /* 0x000fe40005800000 */
[----:B------:R-:W-:Y:S01]  /*81c0*/  SEL R32, R32, R7, !P3 ;  /* 0x0000000720207207 */ /* 0x000fe20005800000 */
[----:B------:R-:W-:-:S07]  /*81d0*/  IMAD.MOV.U32 R7, RZ, RZ, R19 ;  /* 0x000000ffff077224 */ /* 0x000fce00078e0013 */
.L_x_169:
[----:B------:R-:W-:Y:S01]  /*81e0*/  LOP3.LUT P0, RZ, R10, 0xff, RZ, 0xc0, !PT ;  /* 0x000000ff0aff7812 */ /* 0x000fe2000780c0ff */
[----:B------:R-:W-:-:S12]  /*81f0*/  IMAD.MOV.U32 R10, RZ, RZ, R32 ;  /* 0x000000ffff0a7224 */ /* 0x000fd800078e0020 */
[----:B------:R-:W-:Y:S05]  /*8200*/  @P0 BRA `(.L_x_172) ;  /* 0xffffff90008c0947 */ /* 0x000fea000383ffff */
[----:B------:R-:W-:Y:S05]  /*8210*/  EXIT ;  /* 0x000000000000794d */ /* 0x000fea0003800000 */
.L_x_8:
[----:B-1----:R-:W-:Y:S01]  /*8220*/  ULDC.64 UR4, c[0x0][0x650] ;  /* 0x0001940000047ab9 */ /* 0x002fe20000000a00 */
        /* <DEDUP_REMOVED lines=25> */
.L_x_174:
[----:B------:R-:W0:Y:S01]  /*83c0*/  LDC.64 R28, c[0x0][0x640] ;  /* 0x00019000ff1c7b82 */ /* 0x000e220000000a00 */
[-CC-:B------:R-:W-:Y:S01]  /*83d0*/  SHF.R.U64 R21, R16, R6.reuse, R17.reuse ;  /* 0x0000000610157219 */ /* 0x180fe20000001211 */
[----:B------:R-:W-:Y:S01]  /*83e0*/  IMAD.MOV.U32 R31, RZ, RZ, 0x1 ;  /* 0x00000001ff1f7424 */ /* 0x000fe200078e00ff */
[----:B------:R-:W-:Y:S02]  /*83f0*/  SHF.R.U32.HI R5, RZ, R6, R17 ;  /* 0x00000006ff057219 */ /* 0x000fe40000011611 */
        /* <DEDUP_REMOVED lines=9> */
[----:B0-----:R-:W-:Y:S01]  /*8490*/  ISETP.NE.U32.AND P0, PT, R28, RZ, PT ;  /* 0x000000ff1c00720c */ /* 0x001fe20003f05070 */
[----:B------:R-:W-:-:S03]  /*84a0*/  IMAD.MOV.U32 R11, RZ, RZ, -0x1 ;  /* 0xffffffffff0b7424 */ /* 0x000fc600078e00ff */
[----:B------:R-:W-:Y:S02]  /*84b0*/  ISETP.NE.AND.EX P0, PT, R29, RZ, PT, P0 ;  /* 0x000000ff1d00720c */ /* 0x000fe40003f05300 */
[----:B------:R-:W0:Y:S01]  /*84c0*/  LDC R24, c[0x0][0x600] ;  /* 0x00018000ff187b82 */ /* 0x000e220000000800 */
[-CC-:B-1----:R-:W-:Y:S02]  /*84d0*/  SHF.R.U64 R18, R10, R14.reuse, R5.reuse ;  /* 0x0000000e0a127219 */ /* 0x182fe40000001205 */
[----:B------:R-:W-:-:S05]  /*84e0*/  SHF.R.U32.HI R5, RZ, R14, R5 ;  /* 0x0000000eff057219 */ /* 0x000fca0000011605 */
        /* <DEDUP_REMOVED lines=21> */
.L_x_175:
[----:B-1----:R-:W-:Y:S01]  /*8640*/  SHF.R.U64 R6, R10, R25, R11 ;  /* 0x000000190a067219 */ /* 0x002fe2000000120b */
[----:B0-----:R-:W-:Y:S01]  /*8650*/  VIADD R11, R24, 0xffffffff ;  /* 0xffffffff180b7836 */ /* 0x001fe20000000000 */
[----:B------:R-:W-:Y:S01]  /*8660*/  SHF.L.U32 R9, R31, R26, RZ ;  /* 0x0000001a1f097219 */ /* 0x000fe200000006ff */
[----:B------:R-:W-:Y:S01]  /*8670*/  @P3 IMAD R12, R13, R20, R8 ;  /* 0x000000140d0c3224 */ /* 0x000fe200078e0208 */
[----:B------:R-:W-:Y:S01]  /*8680*/  LOP3.LUT R5, R22, R33, RZ, 0xc0, !PT ;  /* 0x0000002116057212 */ /* 0x000fe200078ec0ff */
[----:B------:R-:W-:Y:S01]  /*8690*/  IMAD.MOV R10, RZ, RZ, -R6 ;  /* 0x000000ffff0a7224 */ /* 0x000fe200078e0a06 */
[----:B------:R-:W-:Y:S01]  /*86a0*/  LOP3.LUT R18, R18, R11, RZ, 0xc0, !PT ;  /* 0x0000000b12127212 */ /* 0x000fe200078ec0ff */
[----:B------:R-:W-:Y:S02]  /*86b0*/  IMAD.MOV.U32 R17, RZ, RZ, R21 ;  /* 0x000000ffff117224 */ /* 0x000fe400078e0015 */
[----:B------:R-:W-:Y:S02]  /*86c0*/  IMAD R9, R9, R6, R5 ;  /* 0x0000000609097224 */ /* 0x000fe400078e0205 */
[----:B--2---:R-:W-:-:S02]  /*86d0*/  IMAD R5, R10, R27, R23 ;  /* 0x0000001b0a057224 */ /* 0x004fc400078e0217 */
[----:B---3--:R-:W-:Y:S02]  /*86e0*/  IMAD R12, R9, R30, R12 ;  /* 0x0000001e090c7224 */ /* 0x008fe400078e020c */
[----:B------:R-:W-:Y:S02]  /*86f0*/  IMAD.MOV.U32 R6, RZ, RZ, 0x1 ;  /* 0x00000001ff067424 */ /* 0x000fe400078e00ff */
[----:B------:R-:W-:-:S03]  /*8700*/  IMAD R9, R5, R24, R18 ;  /* 0x0000001805097224 */ /* 0x000fc600078e0212 */
[----:B------:R-:W-:Y:S02]  /*8710*/  PRMT R5, R6, 0x7610, R5 ;  /* 0x0000761006057816 */ /* 0x000fe40000000005 */
[----:B------:R-:W-:Y:S02]  /*8720*/  SEL R6, R9, R12, !P3 ;  /* 0x0000000c09067207 */ /* 0x000fe40005800000 */
[----:B------:R-:W-:-:S07]  /*8730*/  SEL R18, R12, R9, !P3 ;  /* 0x000000090c127207 */ /* 0x000fce0005800000 */
.L_x_173:
[----:B------:R-:W-:-:S08]  /*8740*/  NOP ;  /* 0x0000000000007918 */ /* 0x000fd00000000000 */
[----:B------:R-:W0:-:S00]  /*8750*/  USETMAXREG.DEALLOC.CTAPOOL 0x28 ;  /* 0x00000028000079c8 */ /* 0x000e0000080e0500 */
[----:B0-----:R-:W-:-:S13]  /*8760*/  ISETP.NE.AND P0, PT, R7, RZ, PT ;  /* 0x000000ff0700720c */ /* 0x001fda0003f05270 */
[----:B------:R-:W-:Y:S05]  /*8770*/  @P0 EXIT ;  /* 0x000000000000094d */ /* 0x000fea0003800000 */
[----:B------:R-:W-:Y:S01]  /*8780*/  LOP3.LUT P0, RZ, R5, 0xff, RZ, 0xc0, !PT ;  /* 0x000000ff05ff7812 */ /* 0x000fe2000780c0ff */
[----:B------:R-:W-:Y:S02]  /*8790*/  IMAD.MOV.U32 R5, RZ, RZ, 0x1 ;  /* 0x00000001ff057424 */ /* 0x000fe400078e00ff */
[----:B------:R-:W-:-:S10]  /*87a0*/  IMAD.MOV.U32 R15, RZ, RZ, RZ ;  /* 0x000000ffff0f7224 */ /* 0x000fd400078e00ff */
[----:B------:R-:W-:Y:S05]  /*87b0*/  @!P0 BRA `(.L_x_176) ;  /* 0x0000000c003c8947 */ /* 0x000fea0003800000 */
[----:B------:R-:W0:Y:S01]  /*87c0*/  LDC R5, c[0x0][0x28c] ;  /* 0x0000a300ff057b82 */ /* 0x000e220000000800 */
[----:B------:R-:W1:Y:S01]  /*87d0*/  S2R R12, SR_CgaCtaId ;  /* 0x00000000000c7919 */ /* 0x000e620000008800 */
[----:B------:R-:W-:Y:S01]  /*87e0*/  ULDC UR5, c[0x0][0x658] ;  /* 0x0001960000057ab9 */ /* 0x000fe20000000800 */
[----:B------:R-:W-:Y:S01]  /*87f0*/  UMOV UR7, 0xffffffff ;  /* 0xffffffff00077882 */ /* 0x000fe20000000000 */
[----:B------:R-:W-:Y:S01]  /*8800*/  ULDC UR6, c[0x0][0xc] ;  /* 0x0000030000067ab9 */ /* 0x000fe20000000800 */
[----:B------:R-:W-:Y:S01]  /*8810*/  USHF.L.U32 UR8, UR7, UR5, URZ ;  /* 0x0000000507087299 */ /* 0x000fe2000800063f */
[----:B------:R-:W-:Y:S01]  /*8820*/  BSSY B0, `(.L_x_176) ;  /* 0x00000c8000007945 */ /* 0x000fe20003800000 */
[----:B------:R-:W-:Y:S01]  /*8830*/  UMOV UR9, 0x1 ;  /* 0x0000000100097882 */ /* 0x000fe20000000000 */
[----:B------:R-:W-:Y:S01]  /*8840*/  ULDC UR7, c[0x0][0x10] ;  /* 0x0000040000077ab9 */ /* 0x000fe20000000800 */
[----:B------:R-:W-:Y:S01]  /*8850*/  USHF.L.U32 UR18, UR9, UR5, URZ ;  /* 0x0000000509127299 */ /* 0x000fe2000800063f */
[----:B------:R-:W-:Y:S01]  /*8860*/  IMAD.MOV.U32 R16, RZ, RZ, 0x1 ;  /* 0x00000001ff107424 */ /* 0x000fe200078e00ff */
[----:B------:R-:W-:Y:S01]  /*8870*/  UIMAD.WIDE.U32 UR6, UR6, UR7, URZ ;  /* 0x00000007060672a5 */ /* 0x000fe2000f8e003f */
[----:B------:R-:W-:Y:S01]  /*8880*/  LOP3.LUT R14, R4, 0x2, RZ, 0xfc, !PT ;  /* 0x00000002040e7812 */ /* 0x000fe200078efcff */
[----:B------:R-:W-:Y:S01]  /*8890*/  ULDC UR5, c[0x0][0x14] ;  /* 0x0000050000057ab9 */ /* 0x000fe20000000800 */
[----:B------:R-:W-:Y:S01]  /*88a0*/  IMAD.MOV.U32 R15, RZ, RZ, RZ ;  /* 0x000000ffff0f7224 */ /* 0x000fe200078e00ff */
[----:B------:R-:W-:-:S02]  /*88b0*/  UIMAD.WIDE.U32 UR20, UR6, UR5, URZ ;  /* 0x00000005061472a5 */ /* 0x000fc4000f8e003f */
[----:B------:R-:W-:Y:S01]  /*88c0*/  UIMAD UR13, UR7, UR5, URZ ;  /* 0x00000005070d72a4 */ /* 0x000fe2000f8e023f */
[----:B------:R-:W-:Y:S01]  /*88d0*/  ULDC UR4, c[0x0][0x600] ;  /* 0x0001800000047ab9 */ /* 0x000fe20000000800 */
[----:B------:R-:W-:Y:S02]  /*88e0*/  ULOP3.LUT UR17, URZ, UR8, URZ, 0x33, !UPT ;  /* 0x000000083f117292 */ /* 0x000fe4000f8e333f */
[----:B------:R-:W-:Y:S01]  /*88f0*/  UIADD3 UR4, UR4, -0x1, URZ ;  /* 0xffffffff04047890 */ /* 0x000fe2000fffe03f */
[----:B0-----:R-:W-:Y:S01]  /*8900*/  VIADD R5, R5, 0x1f ;  /* 0x0000001f05057836 */ /* 0x001fe20000000000 */
[----:B------:R-:W-:Y:S01]  /*8910*/  UIADD3 UR13, UR21, UR13, URZ ;  /* 0x0000000d150d7290 */ /* 0x000fe2000fffe03f */
[----:B------:R-:W-:-:S03]  /*8920*/  ULDC.64 UR22, c[0x0][0x198] ;  /* 0x0000660000167ab9 */ /* 0x000fc60000000a00 */
[----:B------:R-:W-:-:S04]  /*8930*/  SHF.R.S32.HI R8, RZ, 0x1f, R5 ;  /* 0x0000001fff087819 */ /* 0x000fc80000011405 */
[----:B------:R-:W-:Y:S01]  /*8940*/  LEA.HI R8, R8, R5, RZ, 0x5 ;  /* 0x0000000508087211 */ /* 0x000fe200078f28ff */
[C---:B-1----:R-:W-:Y:S02]  /*8950*/  IMAD.SHL.U32 R11, R12.reuse, 0x20, RZ ;  /* 0x000000200c0b7824 */ /* 0x042fe400078e00ff */
[----:B------:R-:W-:Y:S01]  /*8960*/  IMAD.SHL.U32 R12, R12, 0x400, RZ ;  /* 0x000004000c0c7824 */ /* 0x000fe200078e00ff */
[----:B------:R-:W-:Y:S01]  /*8970*/  SHF.R.S32.HI R10, RZ, 0x5, R8 ;  /* 0x00000005ff0a7819 */ /* 0x000fe20000011408 */
[----:B------:R-:W-:Y:S01]  /*8980*/  IMAD.MOV.U32 R5, RZ, RZ, 0x1 ;  /* 0x00000001ff057424 */ /* 0x000fe200078e00ff */
[----:B------:R-:W-:Y:S02]  /*8990*/  LOP3.LUT R11, R11, 0x20, RZ, 0xc0, !PT ;  /* 0x000000200b0b7812 */ /* 0x000fe400078ec0ff */
[----:B------:R-:W-:Y:S01]  /*89a0*/  LOP3.LUT R12, R12, 0x400, RZ, 0xc0, !PT ;  /* 0x000004000c0c7812 */ /* 0x000fe200078ec0ff */
[----:B------:R-:W-:-:S07]  /*89b0*/  VIADD R13, R10, 0x1 ;  /* 0x000000010a0d7836 */ /* 0x000fce0000000000 */
.L_x_187:
[----:B------:R-:W-:-:S03]  /*89c0*/  UMOV UR5, 0xffffffff ;  /* 0xffffffff00057882 */ /* 0x000fc60000000000 */
[----:B------:R-:W-:Y:S05]  /*89d0*/  BRA.DIV UR5, `(.L_x_177) ;  /* 0x0000001a052c7947 */ /* 0x000fea000b800000 */
[----:B------:R-:W-:-:S13]  /*89e0*/  ELECT P0, URZ, PT ;  /* 0x00000000003f782f */ /* 0x000fda0003800000 */
.L_x_216:
[----:B------:R-:W0:Y:S01]  /*89f0*/  LDC R7, c[0x0][0x28c] ;  /* 0x0000a300ff077b82 */ /* 0x000e220000000800 */
[----:B------:R-:W-:Y:S01]  /*8a00*/  BSSY B1, `(.L_x_178) ;  /* 0x0000038000017945 */ /* 0x000fe20003800000 */
[----:B0-----:R-:W-:-:S13]  /*8a10*/  ISETP.LT.OR P0, PT, R7, 0x1, !P0 ;  /* 0x000000010700780c */ /* 0x001fda0004701670 */
[----:B------:R-:W-:Y:S05]  /*8a20*/  @P0 BRA `(.L_x_179) ;  /* 0x0000000000d40947 */ /* 0x000fea0003800000 */
[----:B------:R-:W-:Y:S02]  /*8a30*/  IMAD R19, R6, 0x40, R11 ;  /* 0x0000004006137824 */ /* 0x000fe400078e020b */
[----:B------:R-:W-:Y:S02]  /*8a40*/  IMAD.SHL.U32 R20, R18, 0x100, RZ ;  /* 0x0000010012147824 */ /* 0x000fe400078e00ff */
[----:B------:R-:W-:Y:S02]  /*8a50*/  IMAD.MOV.U32 R23, RZ, RZ, RZ ;  /* 0x000000ffff177224 */ /* 0x000fe400078e00ff */
[----:B------:R-:W-:Y:S02]  /*8a60*/  IMAD.MOV.U32 R6, RZ, RZ, R13 ;  /* 0x000000ffff067224 */ /* 0x000fe400078e000d */
[----:B------:R-:W-:Y:S02]  /*8a70*/  IMAD.MOV.U32 R7, RZ, RZ, R5 ;  /* 0x000000ffff077224 */ /* 0x000fe400078e0005 */
[----:B------:R-:W-:-:S07]  /*8a80*/  IMAD.MOV.U32 R9, RZ, RZ, R15 ;  /* 0x000000ffff097224 */ /* 0x000fce00078e000f */
.L_x_182:
[----:B------:R-:W0:Y:S01]  /*8a90*/  S2R R21, SR_CgaCtaId ;  /* 0x0000000000157919 */ /* 0x000e220000008800 */
[----:B------:R-:W-:Y:S02]  /*8aa0*/  MOV R8, 0x400 ;  /* 0x0000040000087802 */ /* 0x000fe40000000f00 */
[----:B------:R-:W-:-:S13]  /*8ab0*/  LOP3.LUT P1, RZ, R0, 0x7f, RZ, 0xc0, !PT ;  /* 0x0000007f00ff7812 */ /* 0x000fda000782c0ff */
[----:B------:R-:W1:Y:S01]  /*8ac0*/  @!P1 LDC R18, c[0x0][0x500] ;  /* 0x00014000ff129b82 */ /* 0x000e620000000800 */
[----:B0-----:R-:W-:Y:S02]  /*8ad0*/  LEA R22, R21, R8, 0x18 ;  /* 0x0000000815167211 */ /* 0x001fe400078ec0ff */
[----:B------:R-:W-:-:S03]  /*8ae0*/  SHF.L.U32 R8, R7, 0x1f, RZ ;  /* 0x0000001f07087819 */ /* 0x000fc600000006ff */
[----:B------:R-:W-:-:S04]  /*8af0*/  IMAD R21, R9, 0x8, R22 ;  /* 0x0000000809157824 */ /* 0x000fc800078e0216 */
[----:B------:R-:W0:Y:S02]  /*8b00*/  SYNCS.PHASECHK.TRANS64.TRYWAIT P0, [R21+URZ+0xb0], R8 ;  /* 0x0000b008150075a7 */ /* 0x000e24000800017f */
[----:B01----:R-:W-:Y:S05]  /*8b10*/  @!P0 BRA `(.L_x_180) ;  /* 0x0000001400fc8947 */ /* 0x003fea0003800000 */
.L_x_217:
[----:B0-----:R-:W-:Y:S01]  /*8b20*/  PRMT R8, R14, 0x9910, RZ ;  /* 0x000099100e087816 */ /* 0x001fe200000000ff */
[----:B------:R0:W-:Y:S03]  /*8b30*/  @!P1 SYNCS.ARRIVE.TRANS64 RZ, [R21+URZ], R18 ;  /* 0x0000001215ff99a7 */ /* 0x0001e6000800003f */
[----:B------:R-:W-:-:S13]  /*8b40*/  ISETP.NE.AND P0, PT, R8, 0x2, PT ;  /* 0x000000020800780c */ /* 0x000fda0003f05270 */
[----:B0-----:R-:W-:Y:S05]  /*8b50*/  @P0 BRA `(.L_x_181) ;  /* 0x0000000000040947 */ /* 0x001fea0003800000 */
[----:B------:R-:W-:Y:S01]  /*8b60*/  BPT.TRAP 0x1 ;  /* 0x000000040000795c */ /* 0x000fe20000300000 */
.L_x_181:
[----:B------:R-:W-:Y:S01]  /*8b70*/  R2UR UR16, R22 ;  /* 0x00000000161072ca */ /* 0x000fe200000e0000 */
[----:B------:R-:W-:Y:S01]  /*8b80*/  IMAD R22, R9, 0x2000, R22 ;  /* 0x0000200009167824 */ /* 0x000fe200078e0216 */
[----:B------:R-:W-:Y:S01]  /*8b90*/  R2UR UR9, R21 ;  /* 0x00000000150972ca */ /* 0x000fe200000e0000 */
[C---:B------:R-:W-:Y:S01]  /*8ba0*/  IMAD R8, R9.reuse, 0x800, R12 ;  /* 0x0000080009087824 */ /* 0x040fe200078e020c */
[----:B------:R-:W-:Y:S01]  /*8bb0*/  UIADD3 UR6, UP0, UR22, 0xf0, URZ ;  /* 0x000000f016067890 */ /* 0x000fe2000ff1e03f */
[----:B------:R-:W-:Y:S01]  /*8bc0*/  VIADD R6, R6, 0xffffffff ;  /* 0xffffffff06067836 */ /* 0x000fe20000000000 */
[----:B------:R-:W-:Y:S01]  /*8bd0*/  R2UR UR5, R22 ;  /* 0x00000000160572ca */ /* 0x000fe200000e0000 */
[----:B------:R-:W-:Y:S01]  /*8be0*/  UIADD3 UR24, UP1, UR22, 0x1f0, URZ ;  /* 0x000001f016187890 */ /* 0x000fe2000ff3e03f */
[----:B------:R-:W-:Y:S01]  /*8bf0*/  R2UR UR8, R8 ;  /* 0x00000000080872ca */ /* 0x000fe200000e0000 */
[----:B------:R-:W-:Y:S01]  /*8c00*/  UIADD3.X UR7, URZ, UR23, URZ, UP0, !UPT ;  /* 0x000000173f077290 */ /* 0x000fe200087fe43f */
[----:B------:R-:W-:Y:S01]  /*8c10*/  R2UR UR11, R20 ;  /* 0x00000000140b72ca */ /* 0x000fe200000e0000 */
[----:B------:R-:W-:Y:S01]  /*8c20*/  VIADD R9, R9, 0x1 ;  /* 0x0000000109097836 */ /* 0x000fe20000000000 */
[----:B------:R-:W-:Y:S01]  /*8c30*/  R2UR UR10, R23 ;  /* 0x00000000170a72ca */ /* 0x000fe200000e0000 */
[----:B------:R-:W-:Y:S01]  /*8c40*/  UIADD3.X UR25, URZ, UR23, URZ, UP1, !UPT ;  /* 0x000000173f197290 */ /* 0x000fe20008ffe43f */
[----:B------:R-:W-:Y:S01]  /*8c50*/  R2UR UR12, R17 ;  /* 0x00000000110c72ca */ /* 0x000fe200000e0000 */
[----:B------:R-:W-:Y:S01]  /*8c60*/  UMOV UR14, 0x0 ;  /* 0x00000000000e7882 */ /* 0x000fe20000000000 */
[----:B------:R-:W-:Y:S01]  /*8c70*/  R2UR UR19, R19 ;  /* 0x00000000131372ca */ /* 0x000fe200000e0000 */
[----:B------:R-:W-:Y:S01]  /*8c80*/  UMOV UR15, 0x10000000 ;  /* 0x10000000000f7882 */ /* 0x000fe20000000000 */
[----:B------:R-:W-:Y:S01]  /*8c90*/  ISETP.GT.AND P1, PT, R6, 0x1, PT ;  /* 0x000000010600780c */ /* 0x000fe20003f24270 */
[----:B------:R-:W-:Y:S01]  /*8ca0*/  UIADD3 UR5, UR5, 0x280, URZ ;  /* 0x0000028005057890 */ /* 0x000fe2000fffe03f */
[----:B------:R-:W-:Y:S01]  /*8cb0*/  ISETP.NE.AND P0, PT, R9, 0x16, PT ;  /* 0x000000160900780c */ /* 0x000fe20003f05270 */
[----:B------:R-:W-:Y:S01]  /*8cc0*/  UIADD3 UR16, UR16, 0x2c280, UR8 ;  /* 0x0002c28010107890 */ /* 0x000fe2000fffe008 */
[----:B------:R-:W-:Y:S01]  /*8cd0*/  VIADD R23, R23, 0x20 ;  /* 0x0000002017177836 */ /* 0x000fe20000000000 */
[----:B------:R-:W-:Y:S01]  /*8ce0*/  UMOV UR26, 0x30000 ;  /* 0x00030000001a7882 */ /* 0x000fe20000000000 */
[----:B------:R-:W-:-:S02]  /*8cf0*/  SEL R8, RZ, 0x1, P0 ;  /* 0x00000001ff087807 */ /* 0x000fc40000000000 */
[----:B------:R-:W-:Y:S01]  /*8d00*/  UMOV UR8, UR5 ;  /* 0x0000000500087c82 */ /* 0x000fe20008000000 */
[----:B------:R-:W-:Y:S01]  /*8d10*/  SEL R9, R9, RZ, P0 ;  /* 0x000000ff09097207 */ /* 0x000fe20000000000 */
[----:B------:R0:W-:Y:S01]  /*8d20*/  UTMALDG.3D [UR8], [UR6], desc[UR14] ;  /* 0x00000e08060075b4 */ /* 0x0001e20008011000 */
[----:B------:R-:W-:Y:S01]  /*8d30*/  LOP3.LUT R7, R7, R8, RZ, 0x3c, !PT ;  /* 0x0000000807077212 */ /* 0x000fe200078e3cff */
[----:B0-----:R-:W-:Y:S01]  /*8d40*/  UMOV UR11, UR19 ;  /* 0x00000013000b7c82 */ /* 0x001fe20008000000 */
[----:B------:R-:W-:Y:S02]  /*8d50*/  UMOV UR8, UR16 ;  /* 0x0000001000087c82 */ /* 0x000fe40008000000 */
[----:B------:R0:W-:Y:S02]  /*8d60*/  UTMALDG.3D.MULTICAST [UR8], [UR24], UR26, desc[UR14] ;  /* 0x00000e08180073b4 */ /* 0x0001e4000801181a */
[----:B0-----:R-:W-:Y:S05]  /*8d70*/  @P1 BRA `(.L_x_182) ;  /* 0xfffffffc00441947 */ /* 0x001fea000383ffff */
.L_x_179:
[----:B------:R-:W-:Y:S05]  /*8d80*/  BSYNC B1 ;  /* 0x0000000000017941 */ /* 0x000fea0003800000 */
.L_x_178:
[----:B------:R-:W-:Y:S01]  /*8d90*/  LOP3.LUT P1, RZ, R16, 0xff, RZ, 0xc0, !PT ;  /* 0x000000ff10ff7812 */ /* 0x000fe2000782c0ff */
[C---:B------:R-:W-:Y:S01]  /*8da0*/  IMAD.IADD R15, R10.reuse, 0x1, R15 ;  /* 0x000000010a0f7824 */ /* 0x040fe200078e020f */
[----:B------:R-:W-:Y:S01]  /*8db0*/  ULDC.64 UR6, c[0x0][0x650] ;  /* 0x0001940000067ab9 */ /* 0x000fe20000000a00 */
[C---:B------:R-:W-:Y:S01]  /*8dc0*/  ISETP.GE.U32.AND P2, PT, R10.reuse, 0x16, PT ;  /* 0x000000160a00780c */ /* 0x040fe20003f46070 */
[----:B------:R-:W-:Y:S01]  /*8dd0*/  BSSY B1, `(.L_x_183) ;  /* 0x000006a000017945 */ /* 0x000fe20003800000 */
[----:B------:R-:W-:Y:S01]  /*8de0*/  IMAD.MOV.U32 R18, RZ, RZ, -0x1 ;  /* 0xffffffffff127424 */ /* 0x000fe200078e00ff */
[----:B------:R-:W-:Y:S01]  /*8df0*/  ISETP.GT.U32.AND P0, PT, R15, 0x15, PT ;  /* 0x000000150f00780c */ /* 0x000fe20003f04070 */
[----:B------:R-:W-:Y:S01]  /*8e00*/  IMAD.MOV.U32 R17, RZ, RZ, -0x1 ;  /* 0xffffffffff117424 */ /* 0x000fe200078e00ff */
[----:B------:R-:W-:Y:S02]  /*8e10*/  PRMT R16, RZ, 0x7610, R16 ;  /* 0x00007610ff107816 */ /* 0x000fe40000000010 */
[----:B------:R-:W-:-:S03]  /*8e20*/  ISETP.LT.U32.AND P0, PT, R10, 0x16, P0 ;  /* 0x000000160a00780c */ /* 0x000fc60000701070 */
[----:B------:R-:W0:Y:S01]  /*8e30*/  @P1 S2R R7, SR_CgaCtaId ;  /* 0x0000000000071919 */ /* 0x000e220000008800 */
[----:B------:R-:W-:-:S04]  /*8e40*/  @P1 MOV R6, 0x400 ;  /* 0x0000040000061802 */ /* 0x000fc80000000f00 */
[----:B0-----:R-:W-:Y:S01]  /*8e50*/  @P1 LEA R8, R7, R6, 0x18 ;  /* 0x0000000607081211 */ /* 0x001fe200078ec0ff */
[----:B------:R-:W-:Y:S01]  /*8e60*/  IMAD.WIDE.U32 R6, R15, -0x45d1745d, RZ ;  /* 0xba2e8ba30f067825 */ /* 0x000fe200078e00ff */
[----:B------:R-:W-:Y:S02]  /*8e70*/  SEL R6, RZ, 0x1, !P0 ;  /* 0x00000001ff067807 */ /* 0x000fe40004000000 */
[----:B------:R0:W-:Y:S01]  /*8e80*/  @P1 SYNCS.ARRIVE.TRANS64.A1T0 RZ, [R8+URZ+0x178], RZ ;  /* 0x000178ff08ff19a7 */ /* 0x0001e2000810003f */
[----:B------:R-:W-:Y:S02]  /*8e90*/  IADD3 R2, P1, R2, UR20, RZ ;  /* 0x0000001402027c10 */ /* 0x000fe4000ff3e0ff */
[----:B------:R-:W-:Y:S01]  /*8ea0*/  LOP3.LUT R5, R5, R6, RZ, 0x3c, !PT ;  /* 0x0000000605057212 */ /* 0x000fe200078e3cff */
[----:B------:R-:W-:Y:S01]  /*8eb0*/  IMAD.MOV.U32 R6, RZ, RZ, -0x1 ;  /* 0xffffffffff067424 */ /* 0x000fe200078e00ff */
[----:B------:R-:W-:Y:S02]  /*8ec0*/  IADD3.X R3, R3, UR13, RZ, P1, !PT ;  /* 0x0000000d03037c10 */ /* 0x000fe40008ffe4ff */
[----:B------:R-:W-:-:S02]  /*8ed0*/  ISETP.GE.U32.AND P0, PT, R2, UR6, PT ;  /* 0x0000000602007c0c */ /* 0x000fc4000bf06070 */
[----:B0-----:R-:W-:Y:S02]  /*8ee0*/  SHF.R.U32.HI R8, RZ, 0x4, R7 ;  /* 0x00000004ff087819 */ /* 0x001fe40000011607 */
[----:B------:R-:W-:Y:S02]  /*8ef0*/  ISETP.GE.U32.AND.EX P0, PT, R3, UR7, PT, P0 ;  /* 0x0000000703007c0c */ /* 0x000fe4000bf06100 */
[----:B------:R-:W-:Y:S01]  /*8f00*/  @P2 LOP3.LUT R5, R5, 0x1, R8, 0x78, !PT ;  /* 0x0000000105052812 */ /* 0x000fe200078e7808 */
[----:B------:R-:W-:Y:S01]  /*8f10*/  IMAD R15, R8, -0x16, R15 ;  /* 0xffffffea080f7824 */ /* 0x000fe200078e020f */
[----:B------:R-:W-:-:S09]  /*8f20*/  PRMT R7, RZ, 0x7610, R7 ;  /* 0x00007610ff077816 */ /* 0x000fd20000000007 */
[----:B------:R-:W-:Y:S05]  /*8f30*/  @P0 BRA `(.L_x_184) ;  /* 0x00000004004c0947 */ /* 0x000fea0003800000 */
[----:B------:R-:W0:Y:S01]  /*8f40*/  S2R R18, SR_CTAID.X ;  /* 0x0000000000127919 */ /* 0x000e220000002500 */
[----:B------:R-:W-:Y:S01]  /*8f50*/  ULDC.64 UR6, c[0x0][0x628] ;  /* 0x00018a0000067ab9 */ /* 0x000fe20000000a00 */
[----:B------:R-:W-:Y:S01]  /*8f60*/  ULDC UR8, c[0x0][0x630] ;  /* 0x00018c0000087ab9 */ /* 0x000fe20000000800 */
[----:B------:R-:W-:Y:S01]  /*8f70*/  ISETP.NE.U32.AND P0, PT, RZ, UR6, PT ;  /* 0x00000006ff007c0c */ /* 0x000fe2000bf05070 */
[----:B------:R-:W1:Y:S01]  /*8f80*/  S2R R19, SR_CTAID.Y ;  /* 0x0000000000137919 */ /* 0x000e620000002600 */
[----:B------:R-:W-:Y:S01]  /*8f90*/  ULDC UR9, c[0x0][0x150] ;  /* 0x0000540000097ab9 */ /* 0x000fe20000000800 */
[----:B------:R-:W-:Y:S01]  /*8fa0*/  IMAD.MOV.U32 R6, RZ, RZ, R2 ;  /* 0x000000ffff067224 */ /* 0x000fe200078e0002 */
[----:B------:R-:W-:Y:S01]  /*8fb0*/  ISETP.NE.AND.EX P0, PT, RZ, UR7, PT, P0 ;  /* 0x00000007ff007c0c */ /* 0x000fe2000bf05300 */
[----:B------:R-:W-:Y:S01]  /*8fc0*/  IMAD.MOV.U32 R7, RZ, RZ, R3 ;  /* 0x000000ffff077224 */ /* 0x000fe200078e0003 */
[----:B0-----:R-:W-:-:S11]  /*8fd0*/  I2FP.F32.U32 R20, R18 ;  /* 0x0000001200147245 */ /* 0x001fd60000201000 */
[----:B------:R-:W-:Y:S05]  /*8fe0*/  @!P0 BRA `(.L_x_185) ;  /* 0x0000000000288947 */ /* 0x000fea0003800000 */
[----:B------:R-:W-:Y:S02]  /*8ff0*/  ULDC UR5, c[0x0][0x634] ;  /* 0x00018d0000057ab9 */ /* 0x000fe40000000800 */
[----:B------:R-:W-:-:S05]  /*9000*/  IADD3 R7, P0, R2, UR5, RZ ;  /* 0x0000000502077c10 */ /* 0x000fca000ff1e0ff */
[----:B------:R-:W-:-:S04]  /*9010*/  IMAD.X R17, RZ, RZ, R3, P0 ;  /* 0x000000ffff117224 */ /* 0x000fc800000e0603 */
[----:B------:R-:W-:-:S04]  /*9020*/  IMAD.WIDE.U32 R8, R17, UR6, RZ ;  /* 0x0000000611087c25 */ /* 0x000fc8000f8e00ff */
[----:B------:R-:W-:-:S04]  /*9030*/  IMAD.WIDE.U32 R8, P0, R7, UR7, R8 ;  /* 0x0000000707087c25 */ /* 0x000fc8000f800008 */
[----:B------:R-:W-:-:S04]  /*9040*/  IMAD.WIDE.U32 R6, R7, UR6, RZ ;  /* 0x0000000607067c25 */ /* 0x000fc8000f8e00ff */
[----:B------:R-:W-:Y:S01]  /*9050*/  IMAD.MOV.U32 R6, RZ, RZ, R9 ;  /* 0x000000ffff067224 */ /* 0x000fe200078e0009 */
[----:B------:R-:W-:Y:S01]  /*9060*/  IADD3 RZ, P1, R7, R8, RZ ;  /* 0x0000000807ff7210 */ /* 0x000fe20007f3e0ff */
[----:B------:R-:W-:-:S04]  /*9070*/  IMAD.X R7, RZ, RZ, RZ, P0 ;  /* 0x000000ffff077224 */ /* 0x000fc800000e06ff */
[----:B------:R-:W-:-:S08]  /*9080*/  IMAD.WIDE.U32.X R6, R17, UR7, R6, P1 ;  /* 0x0000000711067c25 */ /* 0x000fd000088e0406 */
.L_x_185:
[--C-:B------:R-:W-:Y:S01]  /*9090*/  SHF.R.U64 R17, R6, UR8, R7.reuse ;  /* 0x0000000806117c19 */ /* 0x100fe20008001207 */
[----:B------:R-:W-:Y:S01]  /*90a0*/  FMUL R20, R20, UR9 ;  /* 0x0000000914147c20 */ /* 0x000fe20008400000 */
[----:B------:R-:W0:Y:S01]  /*90b0*/  LDC R21, c[0x0][0x144] ;  /* 0x00005100ff157b82 */ /* 0x000e220000000800 */
[----:B-1----:R-:W-:Y:S01]  /*90c0*/  I2FP.F32.U32 R8, R19 ;  /* 0x0000001300087245 */ /* 0x002fe20000201000 */
[----:B------:R-:W-:Y:S01]  /*90d0*/  ULDC UR5, c[0x0][0x154] ;  /* 0x0000550000057ab9 */ /* 0x000fe20000000800 */
[----:B------:R-:W-:Y:S01]  /*90e0*/  SHF.R.U32.HI R6, RZ, UR8, R7 ;  /* 0x00000008ff067c19 */ /* 0x000fe20008011607 */
[----:B------:R-:W-:Y:S01]  /*90f0*/  ULDC.64 UR6, c[0x0][0x620] ;  /* 0x0001880000067ab9 */ /* 0x000fe20000000a00 */
[----:B------:R-:W-:Y:S01]  /*9100*/  IADD3 R7, P0, RZ, -R17, RZ ;  /* 0x80000011ff077210 */ /* 0x000fe20007f1e0ff */
[----:B------:R-:W1:Y:S01]  /*9110*/  F2I.U32.TRUNC.NTZ R20, R20 ;  /* 0x0000001400147305 */ /* 0x000e62000020f000 */
[----:B------:R-:W-:Y:S01]  /*9120*/  FMUL R8, R8, UR5 ;  /* 0x0000000508087c20 */ /* 0x000fe20008400000 */
[----:B------:R-:W2:Y:S01]  /*9130*/  LDC R22, c[0x0][0x148] ;  /* 0x00005200ff167b82 */ /* 0x000ea20000000800 */
[----:B------:R-:W-:Y:S01]  /*9140*/  ULDC UR5, c[0x0][0x618] ;  /* 0x0001860000057ab9 */ /* 0x000fe20000000800 */
[----:B------:R-:W-:-:S04]  /*9150*/  IMAD.X R6, RZ, RZ, ~R6, P0 ;  /* 0x000000ffff067224 */ /* 0x000fc800000e0e06 */
[----:B------:R-:W-:Y:S01]  /*9160*/  IMAD R6, R6, UR6, RZ ;  /* 0x0000000606067c24 */ /* 0x000fe2000f8e02ff */
[----:B------:R-:W3:Y:S03]  /*9170*/  F2I.U32.TRUNC.NTZ R8, R8 ;  /* 0x0000000800087305 */ /* 0x000ee6000020f000 */
[C---:B------:R-:W-:Y:S02]  /*9180*/  IMAD R9, R7.reuse, UR7, R6 ;  /* 0x0000000707097c24 */ /* 0x040fe4000f8e0206 */
[----:B------:R-:W-:Y:S01]  /*9190*/  IMAD.WIDE.U32 R6, R7, UR6, R2 ;  /* 0x0000000607067c25 */ /* 0x000fe2000f8e0002 */
[----:B------:R-:W-:Y:S02]  /*91a0*/  ULDC.64 UR6, c[0x0][0x640] ;  /* 0x0001900000067ab9 */ /* 0x000fe40000000a00 */
[----:B------:R-:W-:Y:S01]  /*91b0*/  ISETP.NE.U32.AND P0, PT, RZ, UR6, PT ;  /* 0x00000006ff007c0c */ /* 0x000fe2000bf05070 */
[----:B-1----:R-:W-:-:S02]  /*91c0*/  IMAD.MOV R20, RZ, RZ, -R20 ;  /* 0x000000ffff147224 */ /* 0x002fc400078e0a14 */
[----:B------:R-:W-:Y:S01]  /*91d0*/  IMAD.IADD R7, R7, 0x1, R9 ;  /* 0x0000000107077824 */ /* 0x000fe200078e0209 */
[----:B------:R-:W-:Y:S01]  /*91e0*/  ISETP.NE.AND.EX P0, PT, RZ, UR7, PT, P0 ;  /* 0x00000007ff007c0c */ /* 0x000fe2000bf05300 */
[----:B0-----:R-:W-:-:S03]  /*91f0*/  IMAD R18, R21, R20, R18 ;  /* 0x0000001415127224 */ /* 0x001fc600078e0212 */
[--C-:B------:R-:W-:Y:S01]  /*9200*/  SHF.R.U64 R20, R6, UR5, R7.reuse ;  /* 0x0000000506147c19 */ /* 0x100fe20008001207 */
[----:B---3--:R-:W-:Y:S01]  /*9210*/  IMAD.MOV R6, RZ, RZ, -R8 ;  /* 0x000000ffff067224 */ /* 0x008fe200078e0a08 */
[----:B------:R-:W-:Y:S01]  /*9220*/  SHF.R.U32.HI R7, RZ, UR5, R7 ;  /* 0x00000005ff077c19 */ /* 0x000fe20008011607 */
[----:B------:R-:W-:Y:S02]  /*9230*/  ULDC UR5, c[0x0][0x608] ;  /* 0x0001820000057ab9 */ /* 0x000fe40000000800 */
[----:B--2---:R-:W-:Y:S01]  /*9240*/  @P3 IMAD R18, R22, R6, R19 ;  /* 0x0000000616123224 */ /* 0x004fe200078e0213 */
[--C-:B------:R-:W-:Y:S02]  /*9250*/  SHF.R.U64 R22, R20, UR5, R7.reuse ;  /* 0x0000000514167c19 */ /* 0x100fe40008001207 */
[----:B------:R-:W-:Y:S01]  /*9260*/  SHF.R.U32.HI R7, RZ, UR5, R7 ;  /* 0x00000005ff077c19 */ /* 0x000fe20008011607 */
[----:B------:R-:W-:-:S03]  /*9270*/  ULDC UR5, c[0x0][0x658] ;  /* 0x0001960000057ab9 */ /* 0x000fc60000000800 */
[--C-:B------:R-:W-:Y:S02]  /*9280*/  SHF.R.U64 R19, R22, UR5, R7.reuse ;  /* 0x0000000516137c19 */ /* 0x100fe40008001207 */
[----:B------:R-:W-:-:S03]  /*9290*/  SHF.R.U32.HI R21, RZ, UR5, R7 ;  /* 0x00000005ff157c19 */ /* 0x000fc60008011607 */
[----:B------:R-:W-:Y:S02]  /*92a0*/  IMAD.MOV.U32 R8, RZ, RZ, R19 ;  /* 0x000000ffff087224 */ /* 0x000fe400078e0013 */
[----:B------:R-:W-:Y:S01]  /*92b0*/  IMAD.MOV.U32 R7, RZ, RZ, R21 ;  /* 0x000000ffff077224 */ /* 0x000fe200078e0015 */
[----:B------:R-:W-:Y:S06]  /*92c0*/  @!P0 BRA `(.L_x_186) ;  /* 0x00000000002c8947 */ /* 0x000fec0003800000 */
        /* <DEDUP_REMOVED lines=9> */
[----:B------:R-:W-:-:S04]  /*9360*/  IMAD.WIDE.U32.X R6, R21, UR7, R6, P1 ;  /* 0x0000000715067c25 */ /* 0x000fc800088e0406 */
[----:B------:R-:W-:-:S07]  /*9370*/  IMAD.MOV.U32 R8, RZ, RZ, R6 ;  /* 0x000000ffff087224 */ /* 0x000fce00078e0006 */
.L_x_186:
[----:B------:R-:W-:Y:S01]  /*9380*/  ULDC UR5, c[0x0][0x648] ;  /* 0x0001920000057ab9 */ /* 0x000fe20000000800 */
[----:B------:R-:W-:Y:S01]  /*9390*/  LOP3.LUT R6, R22, UR17, RZ, 0xc0, !PT ;  /* 0x0000001116067c12 */ /* 0x000fe2000f8ec0ff */
[----:B------:R-:W-:Y:S01]  /*93a0*/  ULDC UR6, c[0x0][0x610] ;  /* 0x0001840000067ab9 */ /* 0x000fe20000000800 */
[----:B------:R-:W-:Y:S01]  /*93b0*/  SHF.R.U64 R7, R8, UR5, R7 ;  /* 0x0000000508077c19 */ /* 0x000fe20008001207 */
[----:B------:R-:W-:Y:S01]  /*93c0*/  ULDC UR5, c[0x0][0x638] ;  /* 0x00018e0000057ab9 */ /* 0x000fe20000000800 */
[----:B------:R-:W-:-:S03]  /*93d0*/  LOP3.LUT R20, R20, UR4, RZ, 0xc0, !PT ;  /* 0x0000000414147c12 */ /* 0x000fc6000f8ec0ff */
[----:B------:R-:W-:Y:S02]  /*93e0*/  IMAD.MOV R8, RZ, RZ, -R7 ;  /* 0x000000ffff087224 */ /* 0x000fe400078e0a07 */
[----:B------:R-:W-:Y:S02]  /*93f0*/  IMAD R7, R7, UR18, R6 ;  /* 0x0000001207077c24 */ /* 0x000fe4000f8e0206 */
[----:B------:R-:W-:Y:S01]  /*9400*/  IMAD R19, R8, UR5, R19 ;  /* 0x0000000508137c24 */ /* 0x000fe2000f8e0213 */
[----:B------:R-:W-:Y:S01]  /*9410*/  ULDC UR5, c[0x0][0x600] ;  /* 0x0001800000057ab9 */ /* 0x000fe20000000800 */
[----:B------:R-:W-:Y:S02]  /*9420*/  IMAD R18, R7, UR6, R18 ;  /* 0x0000000607127c24 */ /* 0x000fe4000f8e0212 */
[----:B------:R-:W-:Y:S02]  /*9430*/  IMAD R19, R19, UR5, R20 ;  /* 0x0000000513137c24 */ /* 0x000fe4000f8e0214 */
[----:B------:R-:W-:-:S03]  /*9440*/  IMAD.MOV.U32 R7, RZ, RZ, 0x1 ;  /* 0x00000001ff077424 */ /* 0x000fc600078e00ff */
[----:B------:R-:W-:Y:S02]  /*9450*/  SEL R6, R19, R18, !P3 ;  /* 0x0000001213067207 */ /* 0x000fe40005800000 */
[----:B------:R-:W-:-:S07]  /*9460*/  SEL R18, R18, R19, !P3 ;  /* 0x0000001312127207 */ /* 0x000fce0005800000 */
.L_x_184:
[----:B------:R-:W-:Y:S05]  /*9470*/  BSYNC B1 ;  /* 0x0000000000017941 */ /* 0x000fea0003800000 */
.L_x_183:
[----:B------:R-:W-:-:S13]  /*9480*/  LOP3.LUT P0, RZ, R7, 0xff, RZ, 0xc0, !PT ;  /* 0x000000ff07ff7812 */ /* 0x000fda000780c0ff */
[----:B------:R-:W-:Y:S05]  /*9490*/  @P0 BRA `(.L_x_187) ;  /* 0xfffffff400480947 */ /* 0x000fea000383ffff */
[----:B------:R-:W-:Y:S05]  /*94a0*/  BSYNC B0 ;  /* 0x0000000000007941 */ /* 0x000fea0003800000 */
.L_x_176:
[----:B------:R-:W-:-:S03]  /*94b0*/  UMOV UR5, 0xffffffff ;  /* 0xffffffff00057882 */ /* 0x000fc60000000000 */
[----:B------:R-:W-:Y:S05]  /*94c0*/  BRA.DIV UR5, `(.L_x_188) ;  /* 0x0000000e05a47947 */ /* 0x000fea000b800000 */
[----:B------:R-:W-:-:S13]  /*94d0*/  ELECT P0, URZ, PT ;  /* 0x00000000003f782f */ /* 0x000fda0003800000 */
.L_x_220:
[----:B------:R-:W-:Y:S04]  /*94e0*/  BSSY B0, `(.L_x_189) ;  /* 0x00000cd000007945 */ /* 0x000fe80003800000 */
[----:B------:R-:W-:Y:S05]  /*94f0*/  @!P0 BRA `(.L_x_190) ;  /* 0x0000000c002c8947 */ /* 0x000fea0003800000 */
[----:B------:R-:W-:-:S04]  /*9500*/  LOP3.LUT R4, R4, 0x2, RZ, 0xfc, !PT ;  /* 0x0000000204047812 */ /* 0x000fc800078efcff */
[----:B------:R-:W-:-:S13]  /*9510*/  ISETP.NE.AND P0, PT, R4, 0x3, PT ;  /* 0x000000030400780c */ /* 0x000fda0003f05270 */
[----:B------:R-:W-:Y:S05]  /*9520*/  @!P0 BRA `(.L_x_191) ;  /* 0x0000000000048947 */ /* 0x000fea0003800000 */
[----:B------:R-:W-:Y:S01]  /*9530*/  BPT.TRAP 0x1 ;  /* 0x000000040000795c */ /* 0x000fe20000300000 */
.L_x_191:
[----:B------:R-:W0:Y:S01]  /*9540*/  S2R R3, SR_CgaCtaId ;  /* 0x0000000000037919 */ /* 0x000e220000008800 */
[----:B------:R-:W-:-:S04]  /*9550*/  MOV R0, 0x400 ;  /* 0x0000040000007802 */ /* 0x000fc80000000f00 */
[----:B0-----:R-:W-:Y:S02]  /*9560*/  LEA R0, R3, R0, 0x18 ;  /* 0x0000000003007211 */ /* 0x001fe400078ec0ff */
[----:B------:R-:W-:-:S03]  /*9570*/  SHF.L.U32 R3, R5, 0x1f, RZ ;  /* 0x0000001f05037819 */ /* 0x000fc600000006ff */
[----:B------:R-:W-:-:S04]  /*9580*/  VIADD R0, R0, 0xb0 ;  /* 0x000000b000007836 */ /* 0x000fc80000000000 */
[C---:B------:R-:W-:Y:S02]  /*9590*/  IMAD R6, R15.reuse, 0x8, R0 ;  /* 0x000000080f067824 */ /* 0x040fe400078e0200 */
[----:B------:R-:W-:Y:S02]  /*95a0*/  VIADD R15, R15, 0x1 ;  /* 0x000000010f0f7836 */ /* 0x000fe40000000000 */
[----:B------:R-:W0:Y:S03]  /*95b0*/  SYNCS.PHASECHK.TRANS64.TRYWAIT P0, [R6+URZ], R3 ;  /* 0x00000003060075a7 */ /* 0x000e26000800017f */
[----:B------:R-:W-:-:S04]  /*95c0*/  ISETP.NE.AND P1, PT, R15, 0x16, PT ;  /* 0x000000160f00780c */ /* 0x000fc80003f25270 */
[----:B------:R-:W-:Y:S02]  /*95d0*/  SEL R2, RZ, 0x1, P1 ;  /* 0x00000001ff027807 */ /* 0x000fe40000800000 */
[----:B------:R-:W-:Y:S02]  /*95e0*/  SEL R15, R15, RZ, P1 ;  /* 0x000000ff0f0f7207 */ /* 0x000fe40000800000 */
[----:B------:R-:W-:-:S03]  /*95f0*/  LOP3.LUT R8, R5, R2, RZ, 0x3c, !PT ;  /* 0x0000000205087212 */ /* 0x000fc600078e3cff */
[----:B------:R-:W-:Y:S01]  /*9600*/  IMAD R7, R15, 0x8, R0 ;  /* 0x000000080f077824 */ /* 0x000fe200078e0200 */
[----:B------:R-:W-:Y:S01]  /*9610*/  SHF.L.U32 R4, R8, 0x1f, RZ ;  /* 0x0000001f08047819 */ /* 0x000fe200000006ff */
[----:B0-----:R-:W-:Y:S06]  /*9620*/  @!P0 BRA `(.L_x_192) ;  /* 0x0000000c006c8947 */ /* 0x001fec0003800000 */
.L_x_221:
[----:B------:R-:W1:Y:S01]  /*9630*/  SYNCS.PHASECHK.TRANS64.TRYWAIT P0, [R7+URZ], R4 ;  /* 0x00000004070075a7 */ /* 0x000e62000800017f */
[----:B------:R-:W-:-:S05]  /*9640*/  VIADD R2, R15, 0x1 ;  /* 0x000000010f027836 */ /* 0x000fca0000000000 */
[----:B------:R-:W-:-:S04]  /*9650*/  ISETP.NE.AND P1, PT, R2, 0x16, PT ;  /* 0x000000160200780c */ /* 0x000fc80003f25270 */
[----:B0-----:R-:W-:Y:S02]  /*9660*/  SEL R3, RZ, 0x1, P1 ;  /* 0x00000001ff037807 */ /* 0x001fe40000800000 */
[----:B------:R-:W-:Y:S02]  /*9670*/  SEL R9, R2, RZ, P1 ;  /* 0x000000ff02097207 */ /* 0x000fe40000800000 */
[----:B------:R-:W-:-:S03]  /*9680*/  LOP3.LUT R8, R8, R3, RZ, 0x3c, !PT ;  /* 0x0000000308087212 */ /* 0x000fc600078e3cff */
[----:B------:R-:W-:Y:S01]  /*9690*/  IMAD R6, R9, 0x8, R0 ;  /* 0x0000000809067824 */ /* 0x000fe200078e0200 */
[----:B------:R-:W-:Y:S01]  /*96a0*/  SHF.L.U32 R5, R8, 0x1f, RZ ;  /* 0x0000001f08057819 */ /* 0x000fe200000006ff */
[----:B-1----:R-:W-:Y:S06]  /*96b0*/  @!P0 BRA `(.L_x_193) ;  /* 0x0000000c005c8947 */ /* 0x002fec0003800000 */
.L_x_222:
[----:B------:R-:W1:Y:S01]  /*96c0*/  SYNCS.PHASECHK.TRANS64.TRYWAIT P0, [R6+URZ], R5 ;  /* 0x00000005060075a7 */ /* 0x000e62000800017f */
[----:B------:R-:W-:-:S05]  /*96d0*/  VIADD R2, R9, 0x1 ;  /* 0x0000000109027836 */ /* 0x000fca0000000000 */
[----:B------:R-:W-:-:S04]  /*96e0*/  ISETP.NE.AND P1, PT, R2, 0x16, PT ;  /* 0x000000160200780c */ /* 0x000fc80003f25270 */
[----:B------:R-:W-:Y:S02]  /*96f0*/  SEL R3, RZ, 0x1, P1 ;  /* 0x00000001ff037807 */ /* 0x000fe40000800000 */
[----:B0-----:R-:W-:Y:S02]  /*9700*/  SEL R7, R2, RZ, P1 ;  /* 0x000000ff02077207 */ /* 0x001fe40000800000 */
[----:B------:R-:W-:-:S03]  /*9710*/  LOP3.LUT R8, R8, R3, RZ, 0x3c, !PT ;  /* 0x0000000308087212 */ /* 0x000fc600078e3cff */
[----:B------:R-:W-:Y:S01]  /*9720*/  IMAD R9, R7, 0x8, R0 ;  /* 0x0000000807097824 */ /* 0x000fe200078e0200 */
[----:B------:R-:W-:Y:S01]  /*9730*/  SHF.L.U32 R4, R8, 0x1f, RZ ;  /* 0x0000001f08047819 */ /* 0x000fe200000006ff */
[----:B-1----:R-:W-:Y:S06]  /*9740*/  @!P0 BRA `(.L_x_194) ;  /* 0x0000000c004c8947 */ /* 0x002fec0003800000 */
.L_x_223:
[----:B------:R-:W1:Y:S01]  /*9750*/  SYNCS.PHASECHK.TRANS64.TRYWAIT P0, [R9+URZ], R4 ;  /* 0x00000004090075a7 */ /* 0x000e62000800017f */
[----:B------:R-:W-:-:S05]  /*9760*/  VIADD R2, R7, 0x1 ;  /* 0x0000000107027836 */ /* 0x000fca0000000000 */
[----:B------:R-:W-:-:S04]  /*9770*/  ISETP.NE.AND P1, PT, R2, 0x16, PT ;  /* 0x000000160200780c */ /* 0x000fc80003f25270 */
[----:B------:R-:W-:Y:S02]  /*9780*/  SEL R3, RZ, 0x1, P1 ;  /* 0x00000001ff037807 */ /* 0x000fe40000800000 */
[----:B------:R-:W-:Y:S02]  /*9790*/  SEL R7, R2, RZ, P1 ;  /* 0x000000ff02077207 */ /* 0x000fe40000800000 */
[----:B------:R-:W-:-:S03]  /*97a0*/  LOP3.LUT R8, R8, R3, RZ, 0x3c, !PT ;  /* 0x0000000308087212 */ /* 0x000fc600078e3cff */
[----:B0-----:R-:W-:Y:S01]  /*97b0*/  IMAD R6, R7, 0x8, R0 ;  /* 0x0000000807067824 */ /* 0x001fe200078e0200 */
[----:B------:R-:W-:Y:S01]  /*97c0*/  SHF.L.U32 R5, R8, 0x1f, RZ ;  /* 0x0000001f08057819 */ /* 0x000fe200000006ff */
[----:B-1----:R-:W-:Y:S06]  /*97d0*/  @!P0 BRA `(.L_x_195) ;  /* 0x0000000c003c8947 */ /* 0x002fec0003800000 */
.L_x_224:
        /* <DEDUP_REMOVED lines=9> */
.L_x_225:
        /* <DEDUP_REMOVED lines=9> */
.L_x_226:
        /* <DEDUP_REMOVED lines=9> */
.L_x_227:
        /* <DEDUP_REMOVED lines=9> */
.L_x_228:
        /* <DEDUP_REMOVED lines=9> */
.L_x_229:
        /* <DEDUP_REMOVED lines=9> */
.L_x_230:
        /* <DEDUP_REMOVED lines=9> */
.L_x_231:
        /* <DEDUP_REMOVED lines=9> */
.L_x_232:
        /* <DEDUP_REMOVED lines=9> */
.L_x_233:
        /* <DEDUP_REMOVED lines=9> */
.L_x_234:
        /* <DEDUP_REMOVED lines=9> */
.L_x_235:
        /* <DEDUP_REMOVED lines=9> */
.L_x_236:
        /* <DEDUP_REMOVED lines=9> */
.L_x_237:
        /* <DEDUP_REMOVED lines=9> */
.L_x_238:
        /* <DEDUP_REMOVED lines=9> */
.L_x_239:
        /* <DEDUP_REMOVED lines=9> */
.L_x_240:
[----:B------:R-:W1:Y:S01]  /*a0e0*/  SYNCS.PHASECHK.TRANS64.TRYWAIT P0, [R6+URZ], R5 ;  /* 0x00000005060075a7 */ /* 0x000e62000800017f */
[----:B------:R-:W-:-:S05]  /*a0f0*/  VIADD R2, R7, 0x1 ;  /* 0x0000000107027836 */ /* 0x000fca0000000000 */
[----:B------:R-:W-:-:S04]  /*a100*/  ISETP.NE.AND P1, PT, R2, 0x16, PT ;  /* 0x000000160200780c */ /* 0x000fc80003f25270 */
[----:B0-----:R-:W-:Y:S02]  /*a110*/  SEL R4, RZ, 0x1, P1 ;  /* 0x00000001ff047807 */ /* 0x001fe40000800000 */
[----:B------:R-:W-:Y:S02]  /*a120*/  SEL R3, R2, RZ, P1 ;  /* 0x000000ff02037207 */ /* 0x000fe40000800000 */
[----:B------:R-:W-:Y:S01]  /*a130*/  LOP3.LUT R4, R11, R4, RZ, 0x3c, !PT ;  /* 0x000000040b047212 */ /* 0x000fe200078e3cff */
[----:B-1----:R-:W-:Y:S06]  /*a140*/  @!P0 BRA `(.L_x_212) ;  /* 0x0000000800348947 */ /* 0x002fec0003800000 */
.L_x_241:
[----:B------:R-:W-:Y:S01]  /*a150*/  IMAD R3, R3, 0x8, R0 ;  /* 0x0000000803037824 */ /* 0x000fe200078e0200 */
[----:B------:R-:W-:-:S07]  /*a160*/  SHF.L.U32 R0, R4, 0x1f, RZ ;  /* 0x0000001f04007819 */ /* 0x000fce00000006ff */
.L_x_213:
[----:B-1----:R1:W2:Y:S02]  /*a170*/  SYNCS.PHASECHK.TRANS64.TRYWAIT P0, [R3+URZ], R0 ;  /* 0x00000000030075a7 */ /* 0x0022a4000800017f */
[----:B--2---:R-:W-:Y:S05]  /*a180*/  @!P0 NANOSLEEP.SYNCS 0x989680 ;  /* 0x009896800000895d */ /* 0x004fea0003900000 */
[----:B------:R-:W2:Y:S02]  /*a190*/  @!P0 SYNCS.PHASECHK.TRANS64 P0, [R3+URZ], R0 ;  /* 0x00000000030085a7 */ /* 0x000ea4000800007f */
[----:B--2---:R-:W-:Y:S05]  /*a1a0*/  @!P0 BRA `(.L_x_213) ;  /* 0xfffffffc00f08947 */ /* 0x004fea000383ffff */
.L_x_190:
[----:B------:R-:W-:Y:S05]  /*a1b0*/  BSYNC B0 ;  /* 0x0000000000007941 */ /* 0x000fea0003800000 */
.L_x_189:
[----:B------:R-:W-:Y:S05]  /*a1c0*/  EXIT ;  /* 0x000000000000794d */ /* 0x000fea0003800000 */
.L_x_22:
[----:B-1----:R-:W-:-:S04]  /*a1d0*/  IMAD.U32 R13, RZ, RZ, UR7 ;  /* 0x00000007ff0d7e24 */ /* 0x002fc8000f8e00ff */
[----:B------:R1:W4:Y:S03]  /*a1e0*/  SYNCS.PHASECHK.TRANS64.TRYWAIT P0, [R13+URZ], R12 ;  /* 0x0000000c0d0075a7 */ /* 0x000326000800017f */
[----:B----4-:R-:W-:Y:S05]  /*a1f0*/  @!P0 NANOSLEEP.SYNCS 0x989680 ;  /* 0x009896800000895d */ /* 0x010fea0003900000 */
[----:B------:R-:W4:Y:S02]  /*a200*/  @!P0 SYNCS.PHASECHK.TRANS64 P0, [R13+URZ], R12 ;  /* 0x0000000c0d0085a7 */ /* 0x000f24000800007f */
[----:B----4-:R-:W-:Y:S05]  /*a210*/  @!P0 BRA `(.L_x_22) ;  /* 0xfffffffc00ec8947 */ /* 0x010fea000383ffff */
[----:B------:R-:W-:Y:S05]  /*a220*/  BRA `(.L_x_21) ;  /* 0xffffff7800187947 */ /* 0x000fea000383ffff */
.L_x_28:
[----:B-1----:R-:W-:-:S04]  /*a230*/  IMAD.U32 R15, RZ, RZ, UR12 ;  /* 0x0000000cff0f7e24 */ /* 0x002fc8000f8e00ff */
[----:B------:R1:W4:Y:S03]  /*a240*/  SYNCS.PHASECHK.TRANS64.TRYWAIT P0, [R15+URZ], R14 ;  /* 0x0000000e0f0075a7 */ /* 0x000326000800017f */
[----:B----4-:R-:W-:Y:S05]  /*a250*/  @!P0 NANOSLEEP.SYNCS 0x989680 ;  /* 0x009896800000895d */ /* 0x010fea0003900000 */
[----:B------:R-:W4:Y:S02]  /*a260*/  @!P0 SYNCS.PHASECHK.TRANS64 P0, [R15+URZ], R14 ;  /* 0x0000000e0f0085a7 */ /* 0x000f24000800007f */
[----:B----4-:R-:W-:Y:S05]  /*a270*/  @!P0 BRA `(.L_x_28) ;  /* 0xfffffffc00ec8947 */ /* 0x010fea000383ffff */
[----:B------:R-:W-:Y:S05]  /*a280*/  BRA `(.L_x_27) ;  /* 0xffffff8000547947 */ /* 0x000fea000383ffff */
.L_x_177:
[----:B------:R-:W-:Y:S01]  /*a290*/  BSSY B1, `(.L_x_214) ;  /* 0x0000006000017945 */ /* 0x000fe20003800000 */
[----:B------:R-:W-:-:S07]  /*a2a0*/  IMAD.MOV.U32 R7, RZ, RZ, -0x1 ;  /* 0xffffffffff077424 */ /* 0x000fce00078e00ff */
[----:B------:R-:W-:Y:S05]  /*a2b0*/  WARPSYNC.COLLECTIVE R7, `(.L_x_215) ;  /* 0x00000000070c7348 */ /* 0x000fea0003c00000 */
[----:B------:R-:W-:Y:S02]  /*a2c0*/  ELECT P0, UR62, PT ;  /* 0x00000000003e782f */ /* 0x000fe40003800000 */
[----:B------:R-:W-:Y:S01]  /*a2d0*/  MOV R7, UR62 ;  /* 0x0000003e00077c02 */ /* 0x000fe20008000f00 */
[----:B------:R-:W-:Y:S10]  /*a2e0*/  ENDCOLLECTIVE ;  /* 0x000000000000791b */ /* 0x000ff40003800000 */
.L_x_215:
[----:B------:R-:W-:Y:S05]  /*a2f0*/  BSYNC B1 ;  /* 0x0000000000017941 */ /* 0x000fea0003800000 */
.L_x_214:
[----:B------:R-:W-:Y:S05]  /*a300*/  BRA `(.L_x_216) ;  /* 0xffffffe400b87947 */ /* 0x000fea000383ffff */
.L_x_180:
[----:B0-----:R0:W1:Y:S02]  /*a310*/  SYNCS.PHASECHK.TRANS64.TRYWAIT P0, [R21+URZ+0xb0], R8 ;  /* 0x0000b008150075a7 */ /* 0x001064000800017f */
[----:B-1----:R-:W-:Y:S05]  /*a320*/  @!P0 NANOSLEEP.SYNCS 0x989680 ;  /* 0x009896800000895d */ /* 0x002fea0003900000 */
[----:B------:R-:W1:Y:S02]  /*a330*/  @!P0 SYNCS.PHASECHK.TRANS64 P0, [R21+URZ+0xb0], R8 ;  /* 0x0000b008150085a7 */ /* 0x000e64000800007f */
[----:B-1----:R-:W-:Y:S05]  /*a340*/  @!P0 BRA `(.L_x_180) ;  /* 0xfffffffc00f08947 */ /* 0x002fea000383ffff */
[----:B------:R-:W-:Y:S05]  /*a350*/  BRA `(.L_x_217) ;  /* 0xffffffe400f07947 */ /* 0x000fea000383ffff */
.L_x_188:
[----:B------:R-:W-:Y:S01]  /*a360*/  BSSY B0, `(.L_x_218) ;  /* 0x0000006000007945 */ /* 0x000fe20003800000 */
[----:B------:R-:W-:-:S07]  /*a370*/  IMAD.MOV.U32 R7, RZ, RZ, -0x1 ;  /* 0xffffffffff077424 */ /* 0x000fce00078e00ff */
[----:B------:R-:W-:Y:S05]  /*a380*/  WARPSYNC.COLLECTIVE R7, `(.L_x_219) ;  /* 0x00000000070c7348 */ /* 0x000fea0003c00000 */
[----:B------:R-:W-:Y:S02]  /*a390*/  ELECT P0, UR62, PT ;  /* 0x00000000003e782f */ /* 0x000fe40003800000 */
[----:B------:R-:W-:Y:S01]  /*a3a0*/  MOV R7, UR62 ;  /* 0x0000003e00077c02 */ /* 0x000fe20008000f00 */
[----:B------:R-:W-:Y:S10]  /*a3b0*/  ENDCOLLECTIVE ;  /* 0x000000000000791b */ /* 0x000ff40003800000 */
.L_x_219:
[----:B------:R-:W-:Y:S05]  /*a3c0*/  BSYNC B0 ;  /* 0x0000000000007941 */ /* 0x000fea0003800000 */
.L_x_218:
[----:B------:R-:W-:Y:S05]  /*a3d0*/  BRA `(.L_x_220) ;  /* 0xfffffff000407947 */ /* 0x000fea000383ffff */
.L_x_192:
[----:B0-----:R0:W1:Y:S02]  /*a3e0*/  SYNCS.PHASECHK.TRANS64.TRYWAIT P0, [R6+URZ], R3 ;  /* 0x00000003060075a7 */ /* 0x001064000800017f */
[----:B-1----:R-:W-:Y:S05]  /*a3f0*/  @!P0 NANOSLEEP.SYNCS 0x989680 ;  /* 0x009896800000895d */ /* 0x002fea0003900000 */
[----:B------:R-:W1:Y:S02]  /*a400*/  @!P0 SYNCS.PHASECHK.TRANS64 P0, [R6+URZ], R3 ;  /* 0x00000003060085a7 */ /* 0x000e64000800007f */
[----:B-1----:R-:W-:Y:S05]  /*a410*/  @!P0 BRA `(.L_x_192) ;  /* 0xfffffffc00f08947 */ /* 0x002fea000383ffff */
[----:B------:R-:W-:Y:S05]  /*a420*/  BRA `(.L_x_221) ;  /* 0xfffffff000807947 */ /* 0x000fea000383ffff */
.L_x_193:
[----:B0-----:R0:W1:Y:S02]  /*a430*/  SYNCS.PHASECHK.TRANS64.TRYWAIT P0, [R7+URZ], R4 ;  /* 0x00000004070075a7 */ /* 0x001064000800017f */
[----:B-1----:R-:W-:Y:S05]  /*a440*/  @!P0 NANOSLEEP.SYNCS 0x989680 ;  /* 0x009896800000895d */ /* 0x002fea0003900000 */
[----:B------:R-:W1:Y:S02]  /*a450*/  @!P0 SYNCS.PHASECHK.TRANS64 P0, [R7+URZ], R4 ;  /* 0x00000004070085a7 */ /* 0x000e64000800007f */
[----:B-1----:R-:W-:Y:S05]  /*a460*/  @!P0 BRA `(.L_x_193) ;  /* 0xfffffffc00f08947 */ /* 0x002fea000383ffff */
[----:B------:R-:W-:Y:S05]  /*a470*/  BRA `(.L_x_222) ;  /* 0xfffffff000907947 */ /* 0x000fea000383ffff */
.L_x_194:
[----:B0-----:R0:W1:Y:S02]  /*a480*/  SYNCS.PHASECHK.TRANS64.TRYWAIT P0, [R6+URZ], R5 ;  /* 0x00000005060075a7 */ /* 0x001064000800017f */
[----:B-1----:R-:W-:Y:S05]  /*a490*/  @!P0 NANOSLEEP.SYNCS 0x989680 ;  /* 0x009896800000895d */ /* 0x002fea0003900000 */
[----:B------:R-:W1:Y:S02]  /*a4a0*/  @!P0 SYNCS.PHASECHK.TRANS64 P0, [R6+URZ], R5 ;  /* 0x00000005060085a7 */ /* 0x000e64000800007f */
[----:B-1----:R-:W-:Y:S05]  /*a4b0*/  @!P0 BRA `(.L_x_194) ;  /* 0xfffffffc00f08947 */ /* 0x002fea000383ffff */
[----:B------:R-:W-:Y:S05]  /*a4c0*/  BRA `(.L_x_223) ;  /* 0xfffffff000a07947 */ /* 0x000fea000383ffff */
.L_x_195:
[----:B0-----:R0:W1:Y:S02]  /*a4d0*/  SYNCS.PHASECHK.TRANS64.TRYWAIT P0, [R9+URZ], R4 ;  /* 0x00000004090075a7 */ /* 0x001064000800017f */
[----:B-1----:R-:W-:Y:S05]  /*a4e0*/  @!P0 NANOSLEEP.SYNCS 0x989680 ;  /* 0x009896800000895d */ /* 0x002fea0003900000 */
[----:B------:R-:W1:Y:S02]  /*a4f0*/  @!P0 SYNCS.PHASECHK.TRANS64 P0, [R9+URZ], R4 ;  /* 0x00000004090085a7 */ /* 0x000e64000800007f */
[----:B-1----:R-:W-:Y:S05]  /*a500*/  @!P0 BRA `(.L_x_195) ;  /* 0xfffffffc00f08947 */ /* 0x002fea000383ffff */
[----:B------:R-:W-:Y:S05]  /*a510*/  BRA `(.L_x_224) ;  /* 0xfffffff000b07947 */ /* 0x000fea000383ffff */
.L_x_196:
[----:B0-----:R0:W1:Y:S02]  /*a520*/  SYNCS.PHASECHK.TRANS64.TRYWAIT P0, [R6+URZ], R5 ;  /* 0x00000005060075a7 */ /* 0x001064000800017f */
[----:B-1----:R-:W-:Y:S05]  /*a530*/  @!P0 NANOSLEEP.SYNCS 0x989680 ;  /* 0x009896800000895d */ /* 0x002fea0003900000 */
[----:B------:R-:W1:Y:S02]  /*a540*/  @!P0 SYNCS.PHASECHK.TRANS64 P0, [R6+URZ], R5 ;  /* 0x00000005060085a7 */ /* 0x000e64000800007f */
[----:B-1----:R-:W-:Y:S05]  /*a550*/  @!P0 BRA `(.L_x_196) ;  /* 0xfffffffc00f08947 */ /* 0x002fea000383ffff */
[----:B------:R-:W-:Y:S05]  /*a560*/  BRA `(.L_x_225) ;  /* 0xfffffff000c07947 */ /* 0x000fea000383ffff */
.L_x_197:
[----:B0-----:R0:W1:Y:S02]  /*a570*/  SYNCS.PHASECHK.TRANS64.TRYWAIT P0, [R9+URZ], R4 ;  /* 0x00000004090075a7 */ /* 0x001064000800017f */
[----:B-1----:R-:W-:Y:S05]  /*a580*/  @!P0 NANOSLEEP.SYNCS 0x989680 ;  /* 0x009896800000895d */ /* 0x002fea0003900000 */
[----:B------:R-:W1:Y:S02]  /*a590*/  @!P0 SYNCS.PHASECHK.TRANS64 P0, [R9+URZ], R4 ;  /* 0x00000004090085a7 */ /* 0x000e64000800007f */
[----:B-1----:R-:W-:Y:S05]  /*a5a0*/  @!P0 BRA `(.L_x_197) ;  /* 0xfffffffc00f08947 */ /* 0x002fea000383ffff */
[----:B------:R-:W-:Y:S05]  /*a5b0*/  BRA `(.L_x_226) ;  /* 0xfffffff000d07947 */ /* 0x000fea000383ffff */
.L_x_198:
[----:B0-----:R0:W1:Y:S02]  /*a5c0*/  SYNCS.PHASECHK.TRANS64.TRYWAIT P0, [R6+URZ], R5 ;  /* 0x00000005060075a7 */ /* 0x001064000800017f */
[----:B-1----:R-:W-:Y:S05]  /*a5d0*/  @!P0 NANOSLEEP.SYNCS 0x989680 ;  /* 0x009896800000895d */ /* 0x002fea0003900000 */
[----:B------:R-:W1:Y:S02]  /*a5e0*/  @!P0 SYNCS.PHASECHK.TRANS64 P0, [R6+URZ], R5 ;  /* 0x00000005060085a7 */ /* 0x000e64000800007f */
[----:B-1----:R-:W-:Y:S05]  /*a5f0*/  @!P0 BRA `(.L_x_198) ;  /* 0xfffffffc00f08947 */ /* 0x002fea000383ffff */
[----:B------:R-:W-:Y:S05]  /*a600*/  BRA `(.L_x_227) ;  /* 0xfffffff000e07947 */ /* 0x000fea000383ffff */
.L_x_199:
[----:B0-----:R0:W1:Y:S02]  /*a610*/  SYNCS.PHASECHK.TRANS64.TRYWAIT P0, [R9+URZ], R4 ;  /* 0x00000004090075a7 */ /* 0x001064000800017f */
[----:B-1----:R-:W-:Y:S05]  /*a620*/  @!P0 NANOSLEEP.SYNCS 0x989680 ;  /* 0x009896800000895d */ /* 0x002fea0003900000 */
[----:B------:R-:W1:Y:S02]  /*a630*/  @!P0 SYNCS.PHASECHK.TRANS64 P0, [R9+URZ], R4 ;  /* 0x00000004090085a7 */ /* 0x000e64000800007f */
[----:B-1----:R-:W-:Y:S05]  /*a640*/  @!P0 BRA `(.L_x_199) ;  /* 0xfffffffc00f08947 */ /* 0x002fea000383ffff */
[----:B------:R-:W-:Y:S05]  /*a650*/  BRA `(.L_x_228) ;  /* 0xfffffff000f07947 */ /* 0x000fea000383ffff */
.L_x_200:
[----:B0-----:R0:W1:Y:S02]  /*a660*/  SYNCS.PHASECHK.TRANS64.TRYWAIT P0, [R6+URZ], R5 ;  /* 0x00000005060075a7 */ /* 0x001064000800017f */
[----:B-1----:R-:W-:Y:S05]  /*a670*/  @!P0 NANOSLEEP.SYNCS 0x989680 ;  /* 0x009896800000895d */ /* 0x002fea0003900000 */
[----:B------:R-:W1:Y:S02]  /*a680*/  @!P0 SYNCS.PHASECHK.TRANS64 P0, [R6+URZ], R5 ;  /* 0x00000005060085a7 */ /* 0x000e64000800007f */
[----:B-1----:R-:W-:Y:S05]  /*a690*/  @!P0 BRA `(.L_x_200) ;  /* 0xfffffffc00f08947 */ /* 0x002fea000383ffff */
[----:B------:R-:W-:Y:S05]  /*a6a0*/  BRA `(.L_x_229) ;  /* 0xfffffff400007947 */ /* 0x000fea000383ffff */
.L_x_201:
[----:B0-----:R0:W1:Y:S02]  /*a6b0*/  SYNCS.PHASECHK.TRANS64.TRYWAIT P0, [R9+URZ], R4 ;  /* 0x00000004090075a7 */ /* 0x001064000800017f */
[----:B-1----:R-:W-:Y:S05]  /*a6c0*/  @!P0 NANOSLEEP.SYNCS 0x989680 ;  /* 0x009896800000895d */ /* 0x002fea0003900000 */
[----:B------:R-:W1:Y:S02]  /*a6d0*/  @!P0 SYNCS.PHASECHK.TRANS64 P0, [R9+URZ], R4 ;  /* 0x00000004090085a7 */ /* 0x000e64000800007f */
[----:B-1----:R-:W-:Y:S05]  /*a6e0*/  @!P0 BRA `(.L_x_201) ;  /* 0xfffffffc00f08947 */ /* 0x002fea000383ffff */
[----:B------:R-:W-:Y:S05]  /*a6f0*/  BRA `(.L_x_230) ;  /* 0xfffffff400107947 */ /* 0x000fea000383ffff */
.L_x_202:
[----:B0-----:R0:W1:Y:S02]  /*a700*/  SYNCS.PHASECHK.TRANS64.TRYWAIT P0, [R6+URZ], R5 ;  /* 0x00000005060075a7 */ /* 0x001064000800017f */
[----:B-1----:R-:W-:Y:S05]  /*a710*/  @!P0 NANOSLEEP.SYNCS 0x989680 ;  /* 0x009896800000895d */ /* 0x002fea0003900000 */
[----:B------:R-:W1:Y:S02]  /*a720*/  @!P0 SYNCS.PHASECHK.TRANS64 P0, [R6+URZ], R5 ;  /* 0x00000005060085a7 */ /* 0x000e64000800007f */
[----:B-1----:R-:W-:Y:S05]  /*a730*/  @!P0 BRA `(.L_x_202) ;  /* 0xfffffffc00f08947 */ /* 0x002fea000383ffff */
[----:B------:R-:W-:Y:S05]  /*a740*/  BRA `(.L_x_231) ;  /* 0xfffffff400207947 */ /* 0x000fea000383ffff */
.L_x_203:
[----:B0-----:R0:W1:Y:S02]  /*a750*/  SYNCS.PHASECHK.TRANS64.TRYWAIT P0, [R9+URZ], R4 ;  /* 0x00000004090075a7 */ /* 0x001064000800017f */
[----:B-1----:R-:W-:Y:S05]  /*a760*/  @!P0 NANOSLEEP.SYNCS 0x989680 ;  /* 0x009896800000895d */ /* 0x002fea0003900000 */
[----:B------:R-:W1:Y:S02]  /*a770*/  @!P0 SYNCS.PHASECHK.TRANS64 P0, [R9+URZ], R4 ;  /* 0x00000004090085a7 */ /* 0x000e64000800007f */
[----:B-1----:R-:W-:Y:S05]  /*a780*/  @!P0 BRA `(.L_x_203) ;  /* 0xfffffffc00f08947 */ /* 0x002fea000383ffff */
[----:B------:R-:W-:Y:S05]  /*a790*/  BRA `(.L_x_232) ;  /* 0xfffffff400307947 */ /* 0x000fea000383ffff */
.L_x_204:
[----:B0-----:R0:W1:Y:S02]  /*a7a0*/  SYNCS.PHASECHK.TRANS64.TRYWAIT P0, [R6+URZ], R5 ;  /* 0x00000005060075a7 */ /* 0x001064000800017f */
[----:B-1----:R-:W-:Y:S05]  /*a7b0*/  @!P0 NANOSLEEP.SYNCS 0x989680 ;  /* 0x009896800000895d */ /* 0x002fea0003900000 */
[----:B------:R-:W1:Y:S02]  /*a7c0*/  @!P0 SYNCS.PHASECHK.TRANS64 P0, [R6+URZ], R5 ;  /* 0x00000005060085a7 */ /* 0x000e64000800007f */
[----:B-1----:R-:W-:Y:S05]  /*a7d0*/  @!P0 BRA `(.L_x_204) ;  /* 0xfffffffc00f08947 */ /* 0x002fea000383ffff */
[----:B------:R-:W-:Y:S05]  /*a7e0*/  BRA `(.L_x_233) ;  /* 0xfffffff400407947 */ /* 0x000fea000383ffff */
.L_x_205:
[----:B0-----:R0:W1:Y:S02]  /*a7f0*/  SYNCS.PHASECHK.TRANS64.TRYWAIT P0, [R9+URZ], R4 ;  /* 0x00000004090075a7 */ /* 0x001064000800017f */
[----:B-1----:R-:W-:Y:S05]  /*a800*/  @!P0 NANOSLEEP.SYNCS 0x989680 ;  /* 0x009896800000895d */ /* 0x002fea0003900000 */
[----:B------:R-:W1:Y:S02]  /*a810*/  @!P0 SYNCS.PHASECHK.TRANS64 P0, [R9+URZ], R4 ;  /* 0x00000004090085a7 */ /* 0x000e64000800007f */
[----:B-1----:R-:W-:Y:S05]  /*a820*/  @!P0 BRA `(.L_x_205) ;  /* 0xfffffffc00f08947 */ /* 0x002fea000383ffff */
[----:B------:R-:W-:Y:S05]  /*a830*/  BRA `(.L_x_234) ;  /* 0xfffffff400507947 */ /* 0x000fea000383ffff */
.L_x_206:
[----:B0-----:R0:W1:Y:S02]  /*a840*/  SYNCS.PHASECHK.TRANS64.TRYWAIT P0, [R6+URZ], R5 ;  /* 0x00000005060075a7 */ /* 0x001064000800017f */
[----:B-1----:R-:W-:Y:S05]  /*a850*/  @!P0 NANOSLEEP.SYNCS 0x989680 ;  /* 0x009896800000895d */ /* 0x002fea0003900000 */
[----:B------:R-:W1:Y:S02]  /*a860*/  @!P0 SYNCS.PHASECHK.TRANS64 P0, [R6+URZ], R5 ;  /* 0x00000005060085a7 */ /* 0x000e64000800007f */
[----:B-1----:R-:W-:Y:S05]  /*a870*/  @!P0 BRA `(.L_x_206) ;  /* 0xfffffffc00f08947 */ /* 0x002fea000383ffff */
[----:B------:R-:W-:Y:S05]  /*a880*/  BRA `(.L_x_235) ;  /* 0xfffffff400607947 */ /* 0x000fea000383ffff */
.L_x_207:
[----:B0-----:R0:W1:Y:S02]  /*a890*/  SYNCS.PHASECHK.TRANS64.TRYWAIT P0, [R9+URZ], R4 ;  /* 0x00000004090075a7 */ /* 0x001064000800017f */
[----:B-1----:R-:W-:Y:S05]  /*a8a0*/  @!P0 NANOSLEEP.SYNCS 0x989680 ;  /* 0x009896800000895d */ /* 0x002fea0003900000 */
[----:B------:R-:W1:Y:S02]  /*a8b0*/  @!P0 SYNCS.PHASECHK.TRANS64 P0, [R9+URZ], R4 ;  /* 0x00000004090085a7 */ /* 0x000e64000800007f */
[----:B-1----:R-:W-:Y:S05]  /*a8c0*/  @!P0 BRA `(.L_x_207) ;  /* 0xfffffffc00f08947 */ /* 0x002fea000383ffff */
[----:B------:R-:W-:Y:S05]  /*a8d0*/  BRA `(.L_x_236) ;  /* 0xfffffff400707947 */ /* 0x000fea000383ffff */
.L_x_208:
[----:B0-----:R0:W1:Y:S02]  /*a8e0*/  SYNCS.PHASECHK.TRANS64.TRYWAIT P0, [R6+URZ], R5 ;  /* 0x00000005060075a7 */ /* 0x001064000800017f */
[----:B-1----:R-:W-:Y:S05]  /*a8f0*/  @!P0 NANOSLEEP.SYNCS 0x989680 ;  /* 0x009896800000895d */ /* 0x002fea0003900000 */
[----:B------:R-:W1:Y:S02]  /*a900*/  @!P0 SYNCS.PHASECHK.TRANS64 P0, [R6+URZ], R5 ;  /* 0x00000005060085a7 */ /* 0x000e64000800007f */
[----:B-1----:R-:W-:Y:S05]  /*a910*/  @!P0 BRA `(.L_x_208) ;  /* 0xfffffffc00f08947 */ /* 0x002fea000383ffff */
[----:B------:R-:W-:Y:S05]  /*a920*/  BRA `(.L_x_237) ;  /* 0xfffffff400807947 */ /* 0x000fea000383ffff */
.L_x_209:
[----:B0-----:R0:W1:Y:S02]  /*a930*/  SYNCS.PHASECHK.TRANS64.TRYWAIT P0, [R9+URZ], R4 ;  /* 0x00000004090075a7 */ /* 0x001064000800017f */
[----:B-1----:R-:W-:Y:S05]  /*a940*/  @!P0 NANOSLEEP.SYNCS 0x989680 ;  /* 0x009896800000895d */ /* 0x002fea0003900000 */
[----:B------:R-:W1:Y:S02]  /*a950*/  @!P0 SYNCS.PHASECHK.TRANS64 P0, [R9+URZ], R4 ;  /* 0x00000004090085a7 */ /* 0x000e64000800007f */
[----:B-1----:R-:W-:Y:S05]  /*a960*/  @!P0 BRA `(.L_x_209) ;  /* 0xfffffffc00f08947 */ /* 0x002fea000383ffff */
[----:B------:R-:W-:Y:S05]  /*a970*/  BRA `(.L_x_238) ;  /* 0xfffffff400907947 */ /* 0x000fea000383ffff */
.L_x_210:
[----:B0-----:R0:W1:Y:S02]  /*a980*/  SYNCS.PHASECHK.TRANS64.TRYWAIT P0, [R6+URZ], R5 ;  /* 0x00000005060075a7 */ /* 0x001064000800017f */
[----:B-1----:R-:W-:Y:S05]  /*a990*/  @!P0 NANOSLEEP.SYNCS 0x989680 ;  /* 0x009896800000895d */ /* 0x002fea0003900000 */
[----:B------:R-:W1:Y:S02]  /*a9a0*/  @!P0 SYNCS.PHASECHK.TRANS64 P0, [R6+URZ], R5 ;  /* 0x00000005060085a7 */ /* 0x000e64000800007f */
[----:B-1----:R-:W-:Y:S05]  /*a9b0*/  @!P0 BRA `(.L_x_210) ;  /* 0xfffffffc00f08947 */ /* 0x002fea000383ffff */
[----:B------:R-:W-:Y:S05]  /*a9c0*/  BRA `(.L_x_239) ;  /* 0xfffffff400a07947 */ /* 0x000fea000383ffff */
.L_x_211:
[----:B0-----:R0:W1:Y:S02]  /*a9d0*/  SYNCS.PHASECHK.TRANS64.TRYWAIT P0, [R9+URZ], R4 ;  /* 0x00000004090075a7 */ /* 0x001064000800017f */
[----:B-1----:R-:W-:Y:S05]  /*a9e0*/  @!P0 NANOSLEEP.SYNCS 0x989680 ;  /* 0x009896800000895d */ /* 0x002fea0003900000 */
[----:B------:R-:W1:Y:S02]  /*a9f0*/  @!P0 SYNCS.PHASECHK.TRANS64 P0, [R9+URZ], R4 ;  /* 0x00000004090085a7 */ /* 0x000e64000800007f */
[----:B-1----:R-:W-:Y:S05]  /*aa00*/  @!P0 BRA `(.L_x_211) ;  /* 0xfffffffc00f08947 */ /* 0x002fea000383ffff */
[----:B------:R-:W-:Y:S05]  /*aa10*/  BRA `(.L_x_240) ;  /* 0xfffffff400b07947 */ /* 0x000fea000383ffff */
.L_x_212:
[----:B0-----:R0:W1:Y:S02]  /*aa20*/  SYNCS.PHASECHK.TRANS64.TRYWAIT P0, [R6+URZ], R5 ;  /* 0x00000005060075a7 */ /* 0x001064000800017f */
[----:B-1----:R-:W-:Y:S05]  /*aa30*/  @!P0 NANOSLEEP.SYNCS 0x989680 ;  /* 0x009896800000895d */ /* 0x002fea0003900000 */
[----:B------:R-:W1:Y:S02]  /*aa40*/  @!P0 SYNCS.PHASECHK.TRANS64 P0, [R6+URZ], R5 ;  /* 0x00000005060085a7 */ /* 0x000e64000800007f */
[----:B-1----:R-:W-:Y:S05]  /*aa50*/  @!P0 BRA `(.L_x_212) ;  /* 0xfffffffc00f08947 */ /* 0x002fea000383ffff */
[----:B------:R-:W-:Y:S05]  /*aa60*/  BRA `(.L_x_241) ;  /* 0xfffffff400b87947 */ /* 0x000fea000383ffff */
.L_x_242:
[----:B------:R-:W-:-:S00]  /*aa70*/  BRA `(.L_x_242) ;  /* 0xfffffffc00fc7947 */ /* 0x000fc0000383ffff */
[----:B------:R-:W-:-:S00]  /*aa80*/  NOP ;  /* 0x0000000000007918 */ /* 0x000fc00000000000 */
[----:B------:R-:W-:-:S00]  /*aa90*/  NOP ;  /* 0x0000000000007918 */ /* 0x000fc00000000000 */
[----:B------:R-:W-:-:S00]  /*aaa0*/  NOP ;  /* 0x0000000000007918 */ /* 0x000fc00000000000 */
[----:B------:R-:W-:-:S00]  /*aab0*/  NOP ;  /* 0x0000000000007918 */ /* 0x000fc00000000000 */
[----:B------:R-:W-:-:S00]  /*aac0*/  NOP ;  /* 0x0000000000007918 */ /* 0x000fc00000000000 */
[----:B------:R-:W-:-:S00]  /*aad0*/  NOP ;  /* 0x0000000000007918 */ /* 0x000fc00000000000 */
[----:B------:R-:W-:-:S00]  /*aae0*/  NOP ;  /* 0x0000000000007918 */ /* 0x000fc00000000000 */
[----:B------:R-:W-:-:S00]  /*aaf0*/  NOP ;  /* 0x0000000000007918 */ /* 0x000fc00000000000 */
.L_x_243:


//--------------------- .nv.shared._ZN7cutlass13device_kernelINS_4gemm6kernel13GemmUniversalIN4cute5tupleIJiiiiEEENS1_10collective13CollectiveMmaINS1_37MainloopSm90TmaGmmaWarpSpecializedFP8ILi22ENS5_IJNS4_1CILi2EEENSA_ILi1EEESC_EEENS1_35KernelTmaWarpSpecializedCooperativeEEENS5_IJNSA_ILi256EEENSA_ILi64EEENSA_ILi32EEEEEENS_12float_e5m2_tENS5_IJlSC_lEEESK_SL_NS4_8TiledMMAINS4_8MMA_AtomIJNS4_4SM904GMMA30MMA_64x64x32_F32E5M2E5M2_SS_TNILNSP_7ScaleInE1ELSR_1EEEEEENS4_6LayoutISD_NS5_IJSC_NSA_ILi0EEESV_EEEEENS5_IJNS4_10UnderscoreESY_SY_EEEEENS4_13SM90_TMA_LOADENS4_14ComposedLayoutINS4_7SwizzleILi1ELi4ELi3EEENS4_18smem_ptr_flag_bitsILi8EEENSU_INS5_IJNSA_ILi8EEESI_EEENS5_IJSI_SC_EEEEEEEvNS4_8identityENS4_23SM90_TMA_LOAD_MULTICASTES1B_vS1C_EENS_8epilogue10collective6detail29Sm90TmaWarpSpecializedAdapterINS1G_15DefaultEpilogueISK_SL_SL_NS1F_6thread17LinearCombinationISK_Li1EffLNS1K_9ScaleType4KindE0ELNS_15FloatRoundStyleE2ESK_EENS1_15EpilogueDefaultEEEEEvvEEEEvNT_6ParamsE --------------------------
	.section	.nv.shared._ZN7cutlass13device_kernelINS_4gemm6kernel13GemmUniversalIN4cute5tupleIJiiiiEEENS1_10collective13CollectiveMmaINS1_37MainloopSm90TmaGmmaWarpSpecializedFP8ILi22ENS5_IJNS4_1CILi2EEENSA_ILi1EEESC_EEENS1_35KernelTmaWarpSpecializedCooperativeEEENS5_IJNSA_ILi256EEENSA_ILi64EEENSA_ILi32EEEEEENS_12float_e5m2_tENS5_IJlSC_lEEESK_SL_NS4_8TiledMMAINS4_8MMA_AtomIJNS4_4SM904GMMA30MMA_64x64x32_F32E5M2E5M2_SS_TNILNSP_7ScaleInE1ELSR_1EEEEEENS4_6LayoutISD_NS5_IJSC_NSA_ILi0EEESV_EEEEENS5_IJNS4_10UnderscoreESY_SY_EEEEENS4_13SM90_TMA_LOADENS4_14ComposedLayoutINS4_7SwizzleILi1ELi4ELi3EEENS4_18smem_ptr_flag_bitsILi8EEENSU_INS5_IJNSA_ILi8EEESI_EEENS5_IJSI_SC_EEEEEEEvNS4_8identityENS4_23SM90_TMA_LOAD_MULTICASTES1B_vS1C_EENS_8epilogue10collective6detail29Sm90TmaWarpSpecializedAdapterINS1G_15DefaultEpilogueISK_SL_SL_NS1F_6thread17LinearCombinationISK_Li1EffLNS1K_9ScaleType4KindE0ELNS_15FloatRoundStyleE2ESK_EENS1_15EpilogueDefaultEEEEEvvEEEEvNT_6ParamsE,"aw",@nobits
	.sectionflags	@""
	.align	16
	.zero		1024


//--------------------- .nv.shared.reserved.0     --------------------------
	.section	.nv.shared.reserved.0,"aw",@nobits
	.weak		__nv_reservedSMEM_offset_0_alias
	.size		__nv_reservedSMEM_offset_0_alias, 0, 0
	.other		__nv_reservedSMEM_offset_0_alias,@"STO_CUDA_RESERVED_SHARED STV_DEFAULT"
__nv_reservedSMEM_offset_0_alias:
	.zero		0


//--------------------- .nv.global                --------------------------
	.section	.nv.global,"aw",@nobits
.nv.global:
	.type		_ZN40_INTERNAL_ed66e1de_4_k_cu_3f266253_282214cute1_E,@object
	.size		_ZN40_INTERNAL_ed66e1de_4_k_cu_3f266253_282214cute1_E,(_ZN40_INTERNAL_ed66e1de_4_k_cu_3f266253_282214cuda3std3__45__cpo6cbeginE - _ZN40_INTERNAL_ed66e1de_4_k_cu_3f266253_282214cute1_E)
_ZN40_INTERNAL_ed66e1de_4_k_cu_3f266253_282214cute1_E:
	.zero		1
	.type		_ZN40_INTERNAL_ed66e1de_4_k_cu_3f266253_282214cuda3std3__45__cpo6cbeginE,@object
	.size		_ZN40_INTERNAL_ed66e1de_4_k_cu_3f266253_282214cuda3std3__45__cpo6cbeginE,(_ZN40_INTERNAL_ed66e1de_4_k_cu_3f266253_282214cuda3std3__48in_placeE - _ZN40_INTERNAL_ed66e1de_4_k_cu_3f266253_282214cuda3std3__45__cpo6cbeginE)
_ZN40_INTERNAL_ed66e1de_4_k_cu_3f266253_282214cuda3std3__45__cpo6cbeginE:
	.zero		1
	.type		_ZN40_INTERNAL_ed66e1de_4_k_cu_3f266253_282214cuda3std3__48in_placeE,@object
	.size		_ZN40_INTERNAL_ed66e1de_4_k_cu_3f266253_282214cuda3std3__48in_placeE,(_ZN40_INTERNAL_ed66e1de_4_k_cu_3f266253_282214cuda3std6ranges3__45__cpo9iter_moveE - _ZN40_INTERNAL_ed66e1de_4_k_cu_3f266253_282214cuda3std3__48in_placeE)
_ZN40_INTERNAL_ed66e1de_4_k_cu_3f266253_282214cuda3std3__48in_placeE:
	.zero		1
	.type		_ZN40_INTERNAL_ed66e1de_4_k_cu_3f266253_282214cuda3std6ranges3__45__cpo9iter_moveE,@object
	.size		_ZN40_INTERNAL_ed66e1de_4_k_cu_3f266253_282214cuda3std6ranges3__45__cpo9iter_moveE,(_ZN40_INTERNAL_ed66e1de_4_k_cu_3f266253_282214cuda3std3__45__cpo5beginE - _ZN40_INTERNAL_ed66e1de_4_k_cu_3f266253_282214cuda3std6ranges3__45__cpo9iter_moveE)
_ZN40_INTERNAL_ed66e1de_4_k_cu_3f266253_282214cuda3std6ranges3__45__cpo9iter_moveE:
	.zero		1
	.type		_ZN40_INTERNAL_ed66e1de_4_k_cu_3f266253_282214cuda3std3__45__cpo5beginE,@object
	.size		_ZN40_INTERNAL_ed66e1de_4_k_cu_3f266253_282214cuda3std3__45__cpo5beginE,(_ZN40_INTERNAL_ed66e1de_4_k_cu_3f266253_282214cuda3std3__442_GLOBAL__N__ed66e1de_4_k_cu_3f266253_282216ignoreE - _ZN40_INTERNAL_ed66e1de_4_k_cu_3f266253_282214cuda3std3__45__cpo5beginE)
_ZN40_INTERNAL_ed66e1de_4_k_cu_3f266253_282214cuda3std3__45__cpo5beginE:
	.zero		1
	.type		_ZN40_INTERNAL_ed66e1de_4_k_cu_3f266253_282214cuda3std3__442_GLOBAL__N__ed66e1de_4_k_cu_3f266253_282216ignoreE,@object
	.size		_ZN40_INTERNAL_ed66e1de_4_k_cu_3f266253_282214cuda3std3__442_GLOBAL__N__ed66e1de_4_k_cu_3f266253_282216ignoreE,(_ZN40_INTERNAL_ed66e1de_4_k_cu_3f266253_282214cute7productE - _ZN40_INTERNAL_ed66e1de_4_k_cu_3f266253_282214cuda3std3__442_GLOBAL__N__ed66e1de_4_k_cu_3f266253_282216ignoreE)
_ZN40_INTERNAL_ed66e1de_4_k_cu_3f266253_282214cuda3std3__442_GLOBAL__N__ed66e1de_4_k_cu_3f266253_282216ignoreE:
	.zero		1
	.type		_ZN40_INTERNAL_ed66e1de_4_k_cu_3f266253_282214cute7productE,@object
	.size		_ZN40_INTERNAL_ed66e1de_4_k_cu_3f266253_282214cute7productE,(_ZN40_INTERNAL_ed66e1de_4_k_cu_3f266253_282214cuda3std3__45__cpo3endE - _ZN40_INTERNAL_ed66e1de_4_k_cu_3f266253_282214cute7productE)
_ZN40_INTERNAL_ed66e1de_4_k_cu_3f266253_282214cute7productE:
	.zero		1
	.type		_ZN40_INTERNAL_ed66e1de_4_k_cu_3f266253_282214cuda3std3__45__cpo3endE,@object
	.size		_ZN40_INTERNAL_ed66e1de_4_k_cu_3f266253_282214cuda3std3__45__cpo3endE,(_ZN40_INTERNAL_ed66e1de_4_k_cu_3f266253_282214cuda3std3__419piecewise_constructE - _ZN40_INTERNAL_ed66e1de_4_k_cu_3f266253_282214cuda3std3__45__cpo3endE)
_ZN40_INTERNAL_ed66e1de_4_k_cu_3f266253_282214cuda3std3__45__cpo3endE:
	.zero		1
	.type		_ZN40_INTERNAL_ed66e1de_4_k_cu_3f266253_282214cuda3std3__419piecewise_constructE,@object
	.size		_ZN40_INTERNAL_ed66e1de_4_k_cu_3f266253_282214cuda3std3__419piecewise_constructE,(_ZN40_INTERNAL_ed66e1de_4_k_cu_3f266253_282214cuda3std3__45__cpo4cendE - _ZN40_INTERNAL_ed66e1de_4_k_cu_3f266253_282214cuda3std3__419piecewise_constructE)
_ZN40_INTERNAL_ed66e1de_4_k_cu_3f266253_282214cuda3std3__419piecewise_constructE:
	.zero		1
	.type		_ZN40_INTERNAL_ed66e1de_4_k_cu_3f266253_282214cuda3std3__45__cpo4cendE,@object
	.size		_ZN40_INTERNAL_ed66e1de_4_k_cu_3f266253_282214cuda3std3__45__cpo4cendE,(_ZN40_INTERNAL_ed66e1de_4_k_cu_3f266253_282214cuda3std6ranges3__45__cpo4swapE - _ZN40_INTERNAL_ed66e1de_4_k_cu_3f266253_282214cuda3std3__45__cpo4cendE)
_ZN40_INTERNAL_ed66e1de_4_k_cu_3f266253_282214cuda3std3__45__cpo4cendE:
	.zero		1
	.type		_ZN40_INTERNAL_ed66e1de_4_k_cu_3f266253_282214cuda3std6ranges3__45__cpo4swapE,@object
	.size		_ZN40_INTERNAL_ed66e1de_4_k_cu_3f266253_282214cuda3std6ranges3__45__cpo4swapE,(.L_7 - _ZN40_INTERNAL_ed66e1de_4_k_cu_3f266253_282214cuda3std6ranges3__45__cpo4swapE)
_ZN40_INTERNAL_ed66e1de_4_k_cu_3f266253_282214cuda3std6ranges3__45__cpo4swapE:
	.zero		1
.L_7:


//--------------------- .nv.constant0._ZN7cutlass13device_kernelINS_4gemm6kernel13GemmUniversalIN4cute5tupleIJiiiiEEENS1_10collective13CollectiveMmaINS1_37MainloopSm90TmaGmmaWarpSpecializedFP8ILi22ENS5_IJNS4_1CILi2EEENSA_ILi1EEESC_EEENS1_35KernelTmaWarpSpecializedCooperativeEEENS5_IJNSA_ILi256EEENSA_ILi64EEENSA_ILi32EEEEEENS_12float_e5m2_tENS5_IJlSC_lEEESK_SL_NS4_8TiledMMAINS4_8MMA_AtomIJNS4_4SM904GMMA30MMA_64x64x32_F32E5M2E5M2_SS_TNILNSP_7ScaleInE1ELSR_1EEEEEENS4_6LayoutISD_NS5_IJSC_NSA_ILi0EEESV_EEEEENS5_IJNS4_10UnderscoreESY_SY_EEEEENS4_13SM90_TMA_LOADENS4_14ComposedLayoutINS4_7SwizzleILi1ELi4ELi3EEENS4_18smem_ptr_flag_bitsILi8EEENSU_INS5_IJNSA_ILi8EEESI_EEENS5_IJSI_SC_EEEEEEEvNS4_8identityENS4_23SM90_TMA_LOAD_MULTICASTES1B_vS1C_EENS_8epilogue10collective6detail29Sm90TmaWarpSpecializedAdapterINS1G_15DefaultEpilogueISK_SL_SL_NS1F_6thread17LinearCombinationISK_Li1EffLNS1K_9ScaleType4KindE0ELNS_15FloatRoundStyleE2ESK_EENS1_15EpilogueDefaultEEEEEvvEEEEvNT_6ParamsE --------------------------
	.section	.nv.constant0._ZN7cutlass13device_kernelINS_4gemm6kernel13GemmUniversalIN4cute5tupleIJiiiiEEENS1_10collective13CollectiveMmaINS1_37MainloopSm90TmaGmmaWarpSpecializedFP8ILi22ENS5_IJNS4_1CILi2EEENSA_ILi1EEESC_EEENS1_35KernelTmaWarpSpecializedCooperativeEEENS5_IJNSA_ILi256EEENSA_ILi64EEENSA_ILi32EEEEEENS_12float_e5m2_tENS5_IJlSC_lEEESK_SL_NS4_8TiledMMAINS4_8MMA_AtomIJNS4_4SM904GMMA30MMA_64x64x32_F32E5M2E5M2_SS_TNILNSP_7ScaleInE1ELSR_1EEEEEENS4_6LayoutISD_NS5_IJSC_NSA_ILi0EEESV_EEEEENS5_IJNS4_10UnderscoreESY_SY_EEEEENS4_13SM90_TMA_LOADENS4_14ComposedLayoutINS4_7SwizzleILi1ELi4ELi3EEENS4_18smem_ptr_flag_bitsILi8EEENSU_INS5_IJNSA_ILi8EEESI_EEENS5_IJSI_SC_EEEEEEEvNS4_8identityENS4_23SM90_TMA_LOAD_MULTICASTES1B_vS1C_EENS_8epilogue10collective6detail29Sm90TmaWarpSpecializedAdapterINS1G_15DefaultEpilogueISK_SL_SL_NS1F_6thread17LinearCombinationISK_Li1EffLNS1K_9ScaleType4KindE0ELNS_15FloatRoundStyleE2ESK_EENS1_15EpilogueDefaultEEEEEvvEEEEvNT_6ParamsE,"a",@progbits
	.sectionflags	@""
	.align	4
.nv.constant0._ZN7cutlass13device_kernelINS_4gemm6kernel13GemmUniversalIN4cute5tupleIJiiiiEEENS1_10collective13CollectiveMmaINS1_37MainloopSm90TmaGmmaWarpSpecializedFP8ILi22ENS5_IJNS4_1CILi2EEENSA_ILi1EEESC_EEENS1_35KernelTmaWarpSpecializedCooperativeEEENS5_IJNSA_ILi256EEENSA_ILi64EEENSA_ILi32EEEEEENS_12float_e5m2_tENS5_IJlSC_lEEESK_SL_NS4_8TiledMMAINS4_8MMA_AtomIJNS4_4SM904GMMA30MMA_64x64x32_F32E5M2E5M2_SS_TNILNSP_7ScaleInE1ELSR_1EEEEEENS4_6LayoutISD_NS5_IJSC_NSA_ILi0EEESV_EEEEENS5_IJNS4_10UnderscoreESY_SY_EEEEENS4_13SM90_TMA_LOADENS4_14ComposedLayoutINS4_7SwizzleILi1ELi4ELi3EEENS4_18smem_ptr_flag_bitsILi8EEENSU_INS5_IJNSA_ILi8EEESI_EEENS5_IJSI_SC_EEEEEEEvNS4_8identityENS4_23SM90_TMA_LOAD_MULTICASTES1B_vS1C_EENS_8epilogue10collective6detail29Sm90TmaWarpSpecializedAdapterINS1G_15DefaultEpilogueISK_SL_SL_NS1F_6thread17LinearCombinationISK_Li1EffLNS1K_9ScaleType4KindE0ELNS_15FloatRoundStyleE2ESK_EENS1_15EpilogueDefaultEEEEEvvEEEEvNT_6ParamsE:
	.zero		1664


//--------------------- SYMBOLS --------------------------

	.type		.nv.reservedSmem.offset0,@object
	.size		.nv.reservedSmem.offset0,0x4
